# CuTe-DSL kernel — source=cudnn_frontend_dsl family=gemm_swiglu
# config = {"ab_dtype": "Float16", "c_dtype": "BFloat16", "mma_mn": [64, 128], "cluster_mn": [4, 1]}


// ===== COMPILED SASS (sm_100a) =====

	.target	sm_100a

	.elftype	@"ET_EXEC"


//--------------------- .note.nv.tkinfo           --------------------------
	.section	.note.nv.tkinfo,"",@"SHT_NOTE"
	.sectionflags	@"SHF_NOTE_NV_TKINFO"
	.tkinfo
        /*0018*/ 	.word	0x00000081
        /*0030*/ 	.string	""
        /*0030*/ 	.string	"ptxas"
        /*0030*/ 	.string	"Cuda compilation tools, release 12.9, V12.9.83"
        /*0030*/ 	.string	"Build system must define TOOLS_VERSION_EXTENDED"
        /*0030*/ 	.string	"-O 3 -arch sm_100a "



//--------------------- .note.nv.cuver            --------------------------
	.section	.note.nv.cuver,"",@"SHT_NOTE"
	.sectionflags	@"SHF_NOTE_NV_CUVER"
        /*0018*/ 	.short	0x0001
        /*001a*/ 	.short	0x0064
        /*001c*/ 	.short	0x0001
        /*001e*/ 	.short	0x0000
        /*0020*/ 	.short	0x0001
        /*0022*/ 	.short	0x0000


//--------------------- .nv.info                  --------------------------
	.section	.nv.info,"",@"SHT_CUDA_INFO"
	.align	4


	//----- nvinfo : EIATTR_REGCOUNT
	.align		4
        /*0000*/ 	.byte	0x04, 0x2f
        /*0002*/ 	.short	(.L_4 - .L_3)
	.align		4
.L_3:
        /*0004*/ 	.word	index@(kernel_cutlass_kernel_cudnngemm_swigludense_gemm_persistent_swigluPersistentDenseGemmKernel_object_at__TiledMMA_ThrLayoutVMNK11110000_PermutationMNK____MMAAtom_ThrID10_ShapeMNK6412816_TVL_0)
        /*0008*/ 	.word	0x00000065


	//----- nvinfo : EIATTR_FRAME_SIZE
	.align		4
.L_4:
        /*000c*/ 	.byte	0x04, 0x11
        /*000e*/ 	.short	(.L_6 - .L_5)
	.align		4
.L_5:
        /*0010*/ 	.word	index@($__internal_2_$__cuda_sm10x_tcgen05_guardrail_trap_unallocated_columns_being_dealloced)
        /*0014*/ 	.word	0x00000000


	//----- nvinfo : EIATTR_FRAME_SIZE
	.align		4
.L_6:
        /*0018*/ 	.byte	0x04, 0x11
        /*001a*/ 	.short	(.L_8 - .L_7)
	.align		4
.L_7:
        /*001c*/ 	.word	index@($__internal_1_$__cuda_sm10x_tcgen05_guardrail_trap_phase_invalid_during_alloc)
        /*0020*/ 	.word	0x00000000


	//----- nvinfo : EIATTR_FRAME_SIZE
	.align		4
.L_8:
        /*0024*/ 	.byte	0x04, 0x11
        /*0026*/ 	.short	(.L_10 - .L_9)
	.align		4
.L_9:
        /*0028*/ 	.word	index@($__internal_0_$__cuda_sm10x_tcgen05_guardrail_trap_col_being_dealloced_not_returned_by_alloc)
        /*002c*/ 	.word	0x00000000


	//----- nvinfo : EIATTR_FRAME_SIZE
	.align		4
.L_10:
        /*0030*/ 	.byte	0x04, 0x11
        /*0032*/ 	.short	(.L_12 - .L_11)
	.align		4
.L_11:
        /*0034*/ 	.word	index@(kernel_cutlass_kernel_cudnngemm_swigludense_gemm_persistent_swigluPersistentDenseGemmKernel_object_at__TiledMMA_ThrLayoutVMNK11110000_PermutationMNK____MMAAtom_ThrID10_ShapeMNK6412816_TVL_0)
        /*0038*/ 	.word	0x00000000


	//----- nvinfo : EIATTR_MIN_STACK_SIZE
	.align		4
.L_12:
        /*003c*/ 	.byte	0x04, 0x12
        /*003e*/ 	.short	(.L_14 - .L_13)
	.align		4
.L_13:
        /*0040*/ 	.word	index@(kernel_cutlass_kernel_cudnngemm_swigludense_gemm_persistent_swigluPersistentDenseGemmKernel_object_at__TiledMMA_ThrLayoutVMNK11110000_PermutationMNK____MMAAtom_ThrID10_ShapeMNK6412816_TVL_0)
        /*0044*/ 	.word	0x00000000
.L_14:


//--------------------- .nv.info.kernel_cutlass_kernel_cudnngemm_swigludense_gemm_persistent_swigluPersistentDenseGemmKernel_object_at__TiledMMA_ThrLayoutVMNK11110000_PermutationMNK____MMAAtom_ThrID10_ShapeMNK6412816_TVL_0 --------------------------
	.section	.nv.info.kernel_cutlass_kernel_cudnngemm_swigludense_gemm_persistent_swigluPersistentDenseGemmKernel_object_at__TiledMMA_ThrLayoutVMNK11110000_PermutationMNK____MMAAtom_ThrID10_ShapeMNK6412816_TVL_0,"",@"SHT_CUDA_INFO"
	.sectionflags	@""
	.align	4


	//----- nvinfo : EIATTR_CUDA_API_VERSION
	.align		4
        /*0000*/ 	.byte	0x04, 0x37
        /*0002*/ 	.short	(.L_16 - .L_15)
.L_15:
        /*0004*/ 	.word	0x00000081


	//----- nvinfo : EIATTR_KPARAM_INFO
	.align		4
.L_16:
        /*0008*/ 	.byte	0x04, 0x17
        /*000a*/ 	.short	(.L_18 - .L_17)
.L_17:
        /*000c*/ 	.word	0x00000000
        /*0010*/ 	.short	0x0008
        /*0012*/ 	.short	0x0264
        /*0014*/ 	.byte	0x00, 0xf0, 0x11, 0x00


	//----- nvinfo : EIATTR_KPARAM_INFO
	.align		4
.L_18:
        /*0018*/ 	.byte	0x04, 0x17
        /*001a*/ 	.short	(.L_20 - .L_19)
.L_19:
        /*001c*/ 	.word	0x00000000
        /*0020*/ 	.short	0x0007
        /*0022*/ 	.short	0x0258
        /*0024*/ 	.byte	0x00, 0xf0, 0x31, 0x00


	//----- nvinfo : EIATTR_KPARAM_INFO
	.align		4
.L_20:
        /*0028*/ 	.byte	0x04, 0x17
        /*002a*/ 	.short	(.L_22 - .L_21)
.L_21:
        /*002c*/ 	.word	0x00000000
        /*0030*/ 	.short	0x0006
        /*0032*/ 	.short	0x024c
        /*0034*/ 	.byte	0x00, 0xf0, 0x31, 0x00


	//----- nvinfo : EIATTR_KPARAM_INFO
	.align		4
.L_22:
        /*0038*/ 	.byte	0x04, 0x17
        /*003a*/ 	.short	(.L_24 - .L_23)
.L_23:
        /*003c*/ 	.word	0x00000000
        /*0040*/ 	.short	0x0005
        /*0042*/ 	.short	0x0240
        /*0044*/ 	.byte	0x00, 0xf0, 0x31, 0x00


	//----- nvinfo : EIATTR_KPARAM_INFO
	.align		4
.L_24:
        /*0048*/ 	.byte	0x04, 0x17
        /*004a*/ 	.short	(.L_26 - .L_25)
.L_25:
        /*004c*/ 	.word	0x00000000
        /*0050*/ 	.short	0x0004
        /*0052*/ 	.short	0x01c0
        /*0054*/ 	.byte	0x00, 0xf0, 0x01, 0x02


	//----- nvinfo : EIATTR_KPARAM_INFO
	.align		4
.L_26:
        /*0058*/ 	.byte	0x04, 0x17
        /*005a*/ 	.short	(.L_28 - .L_27)
.L_27:
        /*005c*/ 	.word	0x00000000
        /*0060*/ 	.short	0x0003
        /*0062*/ 	.short	0x0140
        /*0064*/ 	.byte	0x00, 0xf0, 0x01, 0x02


	//----- nvinfo : EIATTR_KPARAM_INFO
	.align		4
.L_28:
        /*0068*/ 	.byte	0x04, 0x17
        /*006a*/ 	.short	(.L_30 - .L_29)
.L_29:
        /*006c*/ 	.word	0x00000000
        /*0070*/ 	.short	0x0002
        /*0072*/ 	.short	0x00c0
        /*0074*/ 	.byte	0x00, 0xf0, 0x01, 0x02


	//----- nvinfo : EIATTR_KPARAM_INFO
	.align		4
.L_30:
        /*0078*/ 	.byte	0x04, 0x17
        /*007a*/ 	.short	(.L_32 - .L_31)
.L_31:
        /*007c*/ 	.word	0x00000000
        /*0080*/ 	.short	0x0001
        /*0082*/ 	.short	0x0040
        /*0084*/ 	.byte	0x00, 0xf0, 0x01, 0x02


	//----- nvinfo : EIATTR_KPARAM_INFO
	.align		4
.L_32:
        /*0088*/ 	.byte	0x04, 0x17
        /*008a*/ 	.short	(.L_34 - .L_33)
.L_33:
        /*008c*/ 	.word	0x00000000
        /*0090*/ 	.short	0x0000
        /*0092*/ 	.short	0x0000
        /*0094*/ 	.byte	0x00, 0xf0, 0x0d, 0x00


	//----- nvinfo : EIATTR_AT_ENTRY_FRAGMENTS
	.align		4
.L_34:
        /*0098*/ 	.byte	0x04, 0x4f
        /*009a*/ 	.short	(.L_36 - .L_35)


	//   ....[0]....
.L_35:
        /*009c*/ 	.word	0x00000004


	//----- nvinfo : EIATTR_RESERVED_SMEM_USED
	.align		4
.L_36:
        /*00a0*/ 	.byte	0x01, 0x41
	.zero		2


	//----- nvinfo : EIATTR_SPARSE_MMA_MASK
	.align		4
        /*00a4*/ 	.byte	0x03, 0x50
        /*00a6*/ 	.short	0x0000


	//----- nvinfo : EIATTR_TCGEN05_1CTA_USED
	.align		4
        /*00a8*/ 	.byte	0x01, 0x51
	.zero		2


	//----- nvinfo : EIATTR_MAXREG_COUNT
	.align		4
        /*00ac*/ 	.byte	0x03, 0x1b
        /*00ae*/ 	.short	0x00ff


	//----- nvinfo : EIATTR_NUM_BARRIERS
	.align		4
        /*00b0*/ 	.byte	0x02, 0x4c
        /*00b2*/ 	.byte	0x03
	.zero		1


	//----- nvinfo : EIATTR_INT_WARP_WIDE_INSTR_OFFSETS
	.align		4
        /*00b4*/ 	.byte	0x04, 0x31
        /*00b6*/ 	.short	(.L_38 - .L_37)


	//   ....[0]....
.L_37:
        /*00b8*/ 	.word	0x00003f00


	//   ....[1]....
        /*00bc*/ 	.word	0x00003f40


	//----- nvinfo : EIATTR_COOP_GROUP_MASK_REGIDS
	.align		4
.L_38:
        /*00c0*/ 	.byte	0x04, 0x29
        /*00c2*/ 	.short	(.L_40 - .L_39)


	//   ....[0]....
.L_39:
        /*00c4*/ 	.word	0xffffffff


	//   ....[1]....
        /*00c8*/ 	.word	0xffffffff


	//   ....[2]....
        /*00cc*/ 	.word	0xffffffff


	//   ....[3]....
        /*00d0*/ 	.word	0xffffffff


	//   ....[4]....
        /*00d4*/ 	.word	0xffffffff


	//   ....[5]....
        /*00d8*/ 	.word	0xffffffff


	//   ....[6]....
        /*00dc*/ 	.word	0xffffffff


	//----- nvinfo : EIATTR_COOP_GROUP_INSTR_OFFSETS
	.align		4
.L_40:
        /*00e0*/ 	.byte	0x04, 0x28
        /*00e2*/ 	.short	(.L_42 - .L_41)


	//   ....[0]....
.L_41:
        /*00e4*/ 	.word	0x00000400


	//   ....[1]....
        /*00e8*/ 	.word	0x000005b0


	//   ....[2]....
        /*00ec*/ 	.word	0x00000650


	//   ....[3]....
        /*00f0*/ 	.word	0x000019c0


	//   ....[4]....
        /*00f4*/ 	.word	0x00001c80


	//   ....[5]....
        /*00f8*/ 	.word	0x00003d90


	//   ....[6]....
        /*00fc*/ 	.word	0x00003ff0


	//----- nvinfo : EIATTR_VRC_CTA_INIT_COUNT
	.align		4
.L_42:
        /*0100*/ 	.byte	0x02, 0x4a
        /*0102*/ 	.byte	0x80
	.zero		1


	//----- nvinfo : EIATTR_MBARRIER_INSTR_OFFSETS
	.align		4
        /*0104*/ 	.byte	0x04, 0x39
        /*0106*/ 	.short	(.L_44 - .L_43)


	//   ....[0]....
.L_43:
        /*0108*/ 	.word	0x000002d0
        /*010c*/ 	.word	0x000000ff
        /*0110*/ 	.word	0x00000000
        /*0114*/ 	.short	0x0100
        /*0116*/ 	.byte	0x05
	.zero		1


	//   ....[1]....
        /*0118*/ 	.word	0x000002e0
        /*011c*/ 	.word	0x000000ff
        /*0120*/ 	.word	0x00000008
        /*0124*/ 	.short	0x0100
        /*0126*/ 	.byte	0x05
	.zero		1


	//   ....[2]....
        /*0128*/ 	.word	0x000002f0
        /*012c*/ 	.word	0x000000ff
        /*0130*/ 	.word	0x00000010
        /*0134*/ 	.short	0x0100
        /*0136*/ 	.byte	0x05
	.zero		1


	//   ....[3]....
        /*0138*/ 	.word	0x00000300
        /*013c*/ 	.word	0x000000ff
        /*0140*/ 	.word	0x00000018
        /*0144*/ 	.short	0x0100
        /*0146*/ 	.byte	0x05
	.zero		1


	//   ....[4]....
        /*0148*/ 	.word	0x00000310
        /*014c*/ 	.word	0x000000ff
        /*0150*/ 	.word	0x00000020
        /*0154*/ 	.short	0x0100
        /*0156*/ 	.byte	0x05
	.zero		1


	//   ....[5]....
        /*0158*/ 	.word	0x00000320
        /*015c*/ 	.word	0x000000ff
        /*0160*/ 	.word	0x00000028
        /*0164*/ 	.short	0x0100
        /*0166*/ 	.byte	0x05
	.zero		1


	//   ....[6]....
        /*0168*/ 	.word	0x00000330
        /*016c*/ 	.word	0x000000ff
        /*0170*/ 	.word	0x00000030
        /*0174*/ 	.short	0x0100
        /*0176*/ 	.byte	0x05
	.zero		1


	//   ....[7]....
        /*0178*/ 	.word	0x00000340
        /*017c*/ 	.word	0x000000ff
        /*0180*/ 	.word	0x00000038
        /*0184*/ 	.short	0x0100
        /*0186*/ 	.byte	0x05
	.zero		1


	//   ....[8]....
        /*0188*/ 	.word	0x00000350
        /*018c*/ 	.word	0x000000ff
        /*0190*/ 	.word	0x00000040
        /*0194*/ 	.short	0x0100
        /*0196*/ 	.byte	0x05
	.zero		1


	//   ....[9]....
        /*0198*/ 	.word	0x00000360
        /*019c*/ 	.word	0x000000ff
        /*01a0*/ 	.word	0x00000048
        /*01a4*/ 	.short	0x0100
        /*01a6*/ 	.byte	0x05
	.zero		1


	//   ....[10]....
        /*01a8*/ 	.word	0x00000370
        /*01ac*/ 	.word	0x000000ff
        /*01b0*/ 	.word	0x00000050
        /*01b4*/ 	.short	0x0100
        /*01b6*/ 	.byte	0x05
	.zero		1


	//   ....[11]....
        /*01b8*/ 	.word	0x00000380
        /*01bc*/ 	.word	0x000000ff
        /*01c0*/ 	.word	0x00000058
        /*01c4*/ 	.short	0x0100
        /*01c6*/ 	.byte	0x05
	.zero		1


	//   ....[12]....
        /*01c8*/ 	.word	0x00000390
        /*01cc*/ 	.word	0x000000ff
        /*01d0*/ 	.word	0x00000060
        /*01d4*/ 	.short	0x0100
        /*01d6*/ 	.byte	0x05
	.zero		1


	//   ....[13]....
        /*01d8*/ 	.word	0x000003a0
        /*01dc*/ 	.word	0x000000ff
        /*01e0*/ 	.word	0x00000068
        /*01e4*/ 	.short	0x0100
        /*01e6*/ 	.byte	0x05
	.zero		1


	//   ....[14]....
        /*01e8*/ 	.word	0x00000520
        /*01ec*/ 	.word	0x000000ff
        /*01f0*/ 	.word	0x00000070
        /*01f4*/ 	.short	0x0100
        /*01f6*/ 	.byte	0x06
	.zero		1


	//   ....[15]....
        /*01f8*/ 	.word	0x00000530
        /*01fc*/ 	.word	0x000000ff
        /*0200*/ 	.word	0x00000078
        /*0204*/ 	.short	0x0100
        /*0206*/ 	.byte	0x06
	.zero		1


	//   ....[16]....
        /*0208*/ 	.word	0x00000540
        /*020c*/ 	.word	0x000000ff
        /*0210*/ 	.word	0x00000080
        /*0214*/ 	.short	0x0100
        /*0216*/ 	.byte	0x06
	.zero		1


	//   ....[17]....
        /*0218*/ 	.word	0x00000550
        /*021c*/ 	.word	0x000000ff
        /*0220*/ 	.word	0x00000088
        /*0224*/ 	.short	0x0100
        /*0226*/ 	.byte	0x06
	.zero		1


	//   ....[18]....
        /*0228*/ 	.word	0x00000a70
        /*022c*/ 	.word	0x000000ff
        /*0230*/ 	.word	0x00000038
        /*0234*/ 	.short	0x010a
        /*0236*/ 	.byte	0x06
	.zero		1


	//   ....[19]....
        /*0238*/ 	.word	0x00000ba0
        /*023c*/ 	.word	0x000000ff
        /*0240*/ 	.word	0x00000038
        /*0244*/ 	.short	0x010a
        /*0246*/ 	.byte	0x09
	.zero		1


	//   ....[20]....
        /*0248*/ 	.word	0x00000cd0
        /*024c*/ 	.word	0x000000ff
        /*0250*/ 	.word	0x00000038
        /*0254*/ 	.short	0x010a
        /*0256*/ 	.byte	0x1d
	.zero		1


	//   ....[21]....
        /*0258*/ 	.word	0x00001090
        /*025c*/ 	.word	0x000000ff
        /*0260*/ 	.word	0x00000038
        /*0264*/ 	.short	0x010a
        /*0266*/ 	.byte	0x04
	.zero		1


	//   ....[22]....
        /*0268*/ 	.word	0x00001480
        /*026c*/ 	.word	0x000000ff
        /*0270*/ 	.word	0x00000000
        /*0274*/ 	.short	0x010a
        /*0276*/ 	.byte	0x06
	.zero		1


	//   ....[23]....
        /*0278*/ 	.word	0x000014b0
        /*027c*/ 	.word	0x000000ff
        /*0280*/ 	.word	0x00000080
        /*0284*/ 	.short	0x010a
        /*0286*/ 	.byte	0x07
	.zero		1


	//   ....[24]....
        /*0288*/ 	.word	0x00001650
        /*028c*/ 	.word	0x000000ff
        /*0290*/ 	.word	0x00000000
        /*0294*/ 	.short	0x010a
        /*0296*/ 	.byte	0x05
	.zero		1


	//   ....[25]....
        /*0298*/ 	.word	0x000017b0
        /*029c*/ 	.word	0x000000ff
        /*02a0*/ 	.word	0x00000000
        /*02a4*/ 	.short	0x010a
        /*02a6*/ 	.byte	0x06
	.zero		1


	//   ....[26]....
        /*02a8*/ 	.word	0x00001950
        /*02ac*/ 	.word	0x00000002
        /*02b0*/ 	.word	0x00000080
        /*02b4*/ 	.short	0x010a
        /*02b6*/ 	.byte	0xff
	.zero		1


	//   ....[27]....
        /*02b8*/ 	.word	0x00002280
        /*02bc*/ 	.word	0x00000003
        /*02c0*/ 	.word	0x00000070
        /*02c4*/ 	.short	0x010a
        /*02c6*/ 	.byte	0xff
	.zero		1


	//   ....[28]....
        /*02c8*/ 	.word	0x00003b60
        /*02cc*/ 	.word	0x00000003
        /*02d0*/ 	.word	0x00000080
        /*02d4*/ 	.short	0x0101
        /*02d6*/ 	.byte	0xff
	.zero		1


	//   ....[29]....
        /*02d8*/ 	.word	0x00004050
        /*02dc*/ 	.word	0x00000002
        /*02e0*/ 	.word	0x00000038
        /*02e4*/ 	.short	0x010a
        /*02e6*/ 	.byte	0xff
	.zero		1


	//   ....[30]....
        /*02e8*/ 	.word	0x000040d0
        /*02ec*/ 	.word	0x00000002
        /*02f0*/ 	.word	0x00000038
        /*02f4*/ 	.short	0x010a
        /*02f6*/ 	.byte	0xff
	.zero		1


	//   ....[31]....
        /*02f8*/ 	.word	0x00004150
        /*02fc*/ 	.word	0x00000002
        /*0300*/ 	.word	0x00000080
        /*0304*/ 	.short	0x010a
        /*0306*/ 	.byte	0xff
	.zero		1


	//   ....[32]....
        /*0308*/ 	.word	0x000041d0
        /*030c*/ 	.word	0x00000002
        /*0310*/ 	.word	0x00000000
        /*0314*/ 	.short	0x010a
        /*0316*/ 	.byte	0xff
	.zero		1


	//   ....[33]....
        /*0318*/ 	.word	0x00004230
        /*031c*/ 	.word	0x00000002
        /*0320*/ 	.word	0x00000080
        /*0324*/ 	.short	0x010a
        /*0326*/ 	.byte	0xff
	.zero		1


	//   ....[34]....
        /*0328*/ 	.word	0x00004290
        /*032c*/ 	.word	0x00000003
        /*0330*/ 	.word	0x00000070
        /*0334*/ 	.short	0x010a
        /*0336*/ 	.byte	0xff
	.zero		1


	//----- nvinfo : EIATTR_NUM_MBARRIERS
	.align		4
.L_44:
        /*0338*/ 	.byte	0x03, 0x38
        /*033a*/ 	.short	0x0012


	//----- nvinfo : EIATTR_EXIT_INSTR_OFFSETS
	.align		4
        /*033c*/ 	.byte	0x04, 0x1c
        /*033e*/ 	.short	(.L_46 - .L_45)


	//   ....[0]....
.L_45:
        /*0340*/ 	.word	0x00001980


	//   ....[1]....
        /*0344*/ 	.word	0x00004010


	//----- nvinfo : EIATTR_REQNTID
	.align		4
.L_46:
        /*0348*/ 	.byte	0x04, 0x10
        /*034a*/ 	.short	(.L_48 - .L_47)
.L_47:
        /*034c*/ 	.word	0x000000c0
        /*0350*/ 	.word	0x00000001
        /*0354*/ 	.word	0x00000001


	//----- nvinfo : EIATTR_CRS_STACK_SIZE
	.align		4
.L_48:
        /*0358*/ 	.byte	0x04, 0x1e
        /*035a*/ 	.short	(.L_50 - .L_49)
.L_49:
        /*035c*/ 	.word	0x00000000


	//----- nvinfo : EIATTR_CBANK_PARAM_SIZE
	.align		4
.L_50:
        /*0360*/ 	.byte	0x03, 0x19
        /*0362*/ 	.short	0x0268


	//----- nvinfo : EIATTR_PARAM_CBANK
	.align		4
        /*0364*/ 	.byte	0x04, 0x0a
        /*0366*/ 	.short	(.L_52 - .L_51)
	.align		4
.L_51:
        /*0368*/ 	.word	index@(.nv.constant0.kernel_cutlass_kernel_cudnngemm_swigludense_gemm_persistent_swigluPersistentDenseGemmKernel_object_at__TiledMMA_ThrLayoutVMNK11110000_PermutationMNK____MMAAtom_ThrID10_ShapeMNK6412816_TVL_0)
        /*036c*/ 	.short	0x0380
        /*036e*/ 	.short	0x0268


	//----- nvinfo : EIATTR_SW_WAR
	.align		4
.L_52:
        /*0370*/ 	.byte	0x04, 0x36
        /*0372*/ 	.short	(.L_54 - .L_53)
.L_53:
        /*0374*/ 	.word	0x00000008
.L_54:


//--------------------- .nv.compat                --------------------------
	.section	.nv.compat,"",@"SHT_CUDA_COMPAT_INFO"
	.align	4
        /*0000*/ 	.byte	0x02, 0x02, 0x02, 0x00, 0x02, 0x05, 0x05, 0x00, 0x02, 0x03, 0x01, 0x00, 0x02, 0x06, 0x01, 0x00


//--------------------- .nv.callgraph             --------------------------
	.section	.nv.callgraph,"",@"SHT_CUDA_CALLGRAPH"
	.align	4
	.sectionentsize	8
	.align		4
        /*0000*/ 	.word	0x00000000
	.align		4
        /*0004*/ 	.word	0xffffffff
	.align		4
        /*0008*/ 	.word	0x00000000
	.align		4
        /*000c*/ 	.word	0xfffffffe
	.align		4
        /*0010*/ 	.word	0x00000000
	.align		4
        /*0014*/ 	.word	0xfffffffd
	.align		4
        /*0018*/ 	.word	0x00000000
	.align		4
        /*001c*/ 	.word	0xfffffffc


//--------------------- .text.kernel_cutlass_kernel_cudnngemm_swigludense_gemm_persistent_swigluPersistentDenseGemmKernel_object_at__TiledMMA_ThrLayoutVMNK11110000_PermutationMNK____MMAAtom_ThrID10_ShapeMNK6412816_TVL_0 --------------------------
	.section	.text.kernel_cutlass_kernel_cudnngemm_swigludense_gemm_persistent_swigluPersistentDenseGemmKernel_object_at__TiledMMA_ThrLayoutVMNK11110000_PermutationMNK____MMAAtom_ThrID10_ShapeMNK6412816_TVL_0,"ax",@progbits
	.align	128
        .global         kernel_cutlass_kernel_cudnngemm_swigludense_gemm_persistent_swigluPersistentDenseGemmKernel_object_at__TiledMMA_ThrLayoutVMNK11110000_PermutationMNK____MMAAtom_ThrID10_ShapeMNK6412816_TVL_0
        .type           kernel_cutlass_kernel_cudnngemm_swigludense_gemm_persistent_swigluPersistentDenseGemmKernel_object_at__TiledMMA_ThrLayoutVMNK11110000_PermutationMNK____MMAAtom_ThrID10_ShapeMNK6412816_TVL_0,@function
        .size           kernel_cutlass_kernel_cudnngemm_swigludense_gemm_persistent_swigluPersistentDenseGemmKernel_object_at__TiledMMA_ThrLayoutVMNK11110000_PermutationMNK____MMAAtom_ThrID10_ShapeMNK6412816_TVL_0,(.L_x_56 - kernel_cutlass_kernel_cudnngemm_swigludense_gemm_persistent_swigluPersistentDenseGemmKernel_object_at__TiledMMA_ThrLayoutVMNK11110000_PermutationMNK____MMAAtom_ThrID10_ShapeMNK6412816_TVL_0)
        .other          kernel_cutlass_kernel_cudnngemm_swigludense_gemm_persistent_swigluPersistentDenseGemmKernel_object_at__TiledMMA_ThrLayoutVMNK11110000_PermutationMNK____MMAAtom_ThrID10_ShapeMNK6412816_TVL_0,@"STO_CUDA_ENTRY STV_DEFAULT"
kernel_cutlass_kernel_cudnngemm_swigludense_gemm_persistent_swigluPersistentDenseGemmKernel_object_at__TiledMMA_ThrLayoutVMNK11110000_PermutationMNK____MMAAtom_ThrID10_ShapeMNK6412816_TVL_0:
.text.kernel_cutlass_kernel_cudnngemm_swigludense_gemm_persistent_swigluPersistentDenseGemmKernel_object_at__TiledMMA_ThrLayoutVMNK11110000_PermutationMNK____MMAAtom_ThrID10_ShapeMNK6412816_TVL_0:
[----:B------:R-:W1:Y:S01]  /*0000*/  LDC R1, c[0x0][0x37c] ;  /* 0x0000df00ff017b82 */ /* 0x000e620000000800 */
[----:B------:R-:W2:Y:S07]  /*0010*/  S2R R0, SR_TID.X ;  /* 0x0000000000007919 */ /* 0x000eae0000002100 */
[----:B------:R-:W3:Y:S01]  /*0020*/  S2UR UR18, SR_CgaCtaId ;  /* 0x00000000001279c3 */ /* 0x000ee20000008800 */
[----:B------:R-:W4:Y:S01]  /*0030*/  LDCU.U8 UR7, c[0x0][0x382] ;  /* 0x00007040ff0777ac */ /* 0x000f220008000000 */
[----:B------:R-:W5:Y:S01]  /*0040*/  LDCU.U8 UR4, c[0x0][0x381] ;  /* 0x00007020ff0477ac */ /* 0x000f620008000000 */
[----:B------:R-:W2:Y:S01]  /*0050*/  LDCU UR5, c[0x0][0x36c] ;  /* 0x00006d80ff0577ac */ /* 0x000ea20008000800 */
[----:B----4-:R-:W-:-:S02]  /*0060*/  ULOP3.LUT UR7, UR7, 0x1, URZ, 0xc0, !UPT ;  /* 0x0000000107077892 */ /* 0x010fc4000f8ec0ff */
[----:B-----5:R-:W-:Y:S02]  /*0070*/  ULOP3.LUT UR4, UR4, 0x1, URZ, 0xc0, !UPT ;  /* 0x0000000104047892 */ /* 0x020fe4000f8ec0ff */
[----:B---3--:R-:W-:Y:S02]  /*0080*/  USHF.R.S32.HI UR6, URZ, 0x1f, UR18 ;  /* 0x0000001fff067899 */ /* 0x008fe40008011412 */
[----:B--2---:R-:W-:Y:S02]  /*0090*/  UISETP.EQ.U32.AND UP4, UPT, UR5, 0x1, UPT ;  /* 0x000000010500788c */ /* 0x004fe4000bf82070 */
[----:B------:R-:W-:Y:S01]  /*00a0*/  ULEA.HI UR6, UR6, UR18, URZ, 0x2 ;  /* 0x0000001206067291 */ /* 0x000fe2000f8f10ff */
[----:B------:R-:W-:Y:S01]  /*00b0*/  SHF.R.U32.HI R69, RZ, 0x5, R0 ;  /* 0x00000005ff457819 */ /* 0x000fe20000011600 */
[----:B------:R-:W-:Y:S02]  /*00c0*/  UISETP.NE.U32.AND UP6, UPT, UR7, 0x1, UPT ;  /* 0x000000010700788c */ /* 0x000fe4000bfc5070 */
[----:B------:R-:W-:Y:S01]  /*00d0*/  ULOP3.LUT UR6, UR6, 0xfffffffc, URZ, 0xc0, !UPT ;  /* 0xfffffffc06067892 */ /* 0x000fe2000f8ec0ff */
[C---:B------:R-:W-:Y:S01]  /*00e0*/  ISETP.NE.AND P1, PT, R69.reuse, 0x5, PT ;  /* 0x000000054500780c */ /* 0x040fe20003f25270 */
[----:B------:R-:W-:Y:S01]  /*00f0*/  UISETP.NE.U32.AND UP5, UPT, UR4, 0x1, UPT ;  /* 0x000000010400788c */ /* 0x000fe2000bfa5070 */
[----:B------:R-:W-:Y:S01]  /*0100*/  ISETP.NE.AND P0, PT, R69, RZ, PT ;  /* 0x000000ff4500720c */ /* 0x000fe20003f05270 */
[----:B------:R-:W-:-:S10]  /*0110*/  UIADD3 UR20, UPT, UPT, -UR6, UR18, URZ ;  /* 0x0000001206147290 */ /* 0x000fd4000fffe1ff */
[----:B-1----:R-:W-:Y:S05]  /*0120*/  @P1 BRA `(.L_x_0) ;  /* 0x0000000000381947 */ /* 0x002fea0003800000 */
[----:B------:R-:W1:Y:S02]  /*0130*/  LDCU.64 UR4, c[0x0][0x348] ;  /* 0x00006900ff0477ac */ /* 0x000e640008000a00 */
[----:B-1----:R-:W-:Y:S02]  /*0140*/  UIADD3 UR10, UP3, UPT, UR4, 0x40, URZ ;  /* 0x00000040040a7890 */ /* 0x002fe4000ff7e0ff */
[----:B------:R-:W-:Y:S02]  /*0150*/  UIADD3 UR8, UP2, UPT, UR4, 0xc0, URZ ;  /* 0x000000c004087890 */ /* 0x000fe4000ff5e0ff */
[----:B------:R-:W-:Y:S02]  /*0160*/  UIADD3 UR6, UP1, UPT, UR4, 0x140, URZ ;  /* 0x0000014004067890 */ /* 0x000fe4000ff3e0ff */
[----:B------:R-:W-:Y:S02]  /*0170*/  UIADD3 UR4, UP0, UPT, UR4, 0x1c0, URZ ;  /* 0x000001c004047890 */ /* 0x000fe4000ff1e0ff */
[----:B------:R-:W-:-:S02]  /*0180*/  UIADD3.X UR11, UPT, UPT, URZ, UR5, URZ, UP3, !UPT ;  /* 0x00000005ff0b7290 */ /* 0x000fc40009ffe4ff */
[----:B------:R-:W-:Y:S02]  /*0190*/  UIADD3.X UR9, UPT, UPT, URZ, UR5, URZ, UP2, !UPT ;  /* 0x00000005ff097290 */ /* 0x000fe400097fe4ff */
[----:B------:R-:W-:Y:S02]  /*01a0*/  UIADD3.X UR7, UPT, UPT, URZ, UR5, URZ, UP1, !UPT ;  /* 0x00000005ff077290 */ /* 0x000fe40008ffe4ff */
[----:B------:R-:W-:-:S03]  /*01b0*/  UIADD3.X UR5, UPT, UPT, URZ, UR5, URZ, UP0, !UPT ;  /* 0x00000005ff057290 */ /* 0x000fc600087fe4ff */
[----:B------:R1:W-:Y:S02]  /*01c0*/  UTMACCTL.PF [UR10] ;  /* 0x000000000a0079b9 */ /* 0x0003e40008040000 */
[----:B------:R1:W-:Y:S02]  /*01d0*/  UTMACCTL.PF [UR8] ;  /* 0x00000000080079b9 */ /* 0x0003e40008040000 */
[----:B------:R1:W-:Y:S02]  /*01e0*/  UTMACCTL.PF [UR6] ;  /* 0x00000000060079b9 */ /* 0x0003e40008040000 */
[----:B------:R1:W-:Y:S02]  /*01f0*/  UTMACCTL.PF [UR4] ;  /* 0x00000000040079b9 */ /* 0x0003e40008040000 */
[----:B-1----:R-:W-:Y:S01]  /*0200*/  NOP ;  /* 0x0000000000007918 */ /* 0x002fe20000000000 */
.L_x_0:
[----:B------:R-:W-:Y:S05]  /*0210*/  @P0 BRA `(.L_x_1) ;  /* 0x0000000000680947 */ /* 0x000fea0003800000 */
[----:B------:R-:W-:Y:S01]  /*0220*/  UMOV UR5, 0x400 ;  /* 0x0000040000057882 */ /* 0x000fe20000000000 */
[----:B------:R-:W-:Y:S01]  /*0230*/  UMOV UR6, 0x1 ;  /* 0x0000000100067882 */ /* 0x000fe20000000000 */
[----:B------:R-:W-:Y:S02]  /*0240*/  ULEA UR5, UR18, UR5, 0x18 ;  /* 0x0000000512057291 */ /* 0x000fe4000f8ec0ff */
[----:B------:R-:W-:-:S04]  /*0250*/  UIADD3 UR6, UPT, UPT, -UR6, 0x100000, URZ ;  /* 0x0010000006067890 */ /* 0x000fc8000fffe1ff */
[----:B------:R-:W-:Y:S02]  /*0260*/  USHF.L.U32 UR7, UR6, 0xb, URZ ;  /* 0x0000000b06077899 */ /* 0x000fe400080006ff */
[----:B------:R-:W-:Y:S01]  /*0270*/  USHF.L.U32 UR6, UR6, 0x1, URZ ;  /* 0x0000000106067899 */ /* 0x000fe200080006ff */
[----:B------:R-:W-:Y:S02]  /*0280*/  UMOV UR4, 0x4 ;  /* 0x0000000400047882 */ /* 0x000fe40000000000 */
[----:B------:R-:W-:-:S04]  /*0290*/  UIADD3 UR8, UPT, UPT, -UR4, 0x100000, URZ ;  /* 0x0010000004087890 */ /* 0x000fc8000fffe1ff */
[----:B------:R-:W-:Y:S02]  /*02a0*/  USHF.L.U32 UR9, UR8, 0xb, URZ ;  /* 0x0000000b08097899 */ /* 0x000fe400080006ff */
[----:B------:R-:W-:Y:S01]  /*02b0*/  USHF.L.U32 UR8, UR8, 0x1, URZ ;  /* 0x0000000108087899 */ /* 0x000fe200080006ff */
[----:B------:R-:W1:Y:S02]  /*02c0*/  FENCE.VIEW.ASYNC.S ;  /* 0x00000000000073c6 */ /* 0x000e640000000000 */
[----:B-1----:R1:W2:Y:S01]  /*02d0*/  SYNCS.EXCH.64 URZ, [UR5], UR6 ;  /* 0x0000000605ff75b2 */ /* 0x0022a20008000100 */
[----:B------:R1:W3:Y:S01]  /*02e0*/  SYNCS.EXCH.64 URZ, [UR5+0x8], UR6 ;  /* 0x0000080605ff75b2 */ /* 0x0002e20008000100 */
[----:B------:R1:W4:Y:S01]  /*02f0*/  SYNCS.EXCH.64 URZ, [UR5+0x10], UR6 ;  /* 0x0000100605ff75b2 */ /* 0x0003220008000100 */
[----:B------:R1:W5:Y:S01]  /*0300*/  SYNCS.EXCH.64 URZ, [UR5+0x18], UR6 ;  /* 0x0000180605ff75b2 */ /* 0x0003620008000100 */
[----:B------:R1:W1:Y:S01]  /*0310*/  SYNCS.EXCH.64 URZ, [UR5+0x20], UR6 ;  /* 0x0000200605ff75b2 */ /* 0x0002620008000100 */
[----:B------:R1:W1:Y:S01]  /*0320*/  SYNCS.EXCH.64 URZ, [UR5+0x28], UR6 ;  /* 0x0000280605ff75b2 */ /* 0x0002620008000100 */
[----:B------:R1:W1:Y:S03]  /*0330*/  SYNCS.EXCH.64 URZ, [UR5+0x30], UR6 ;  /* 0x0000300605ff75b2 */ /* 0x0002660008000100 */
[----:B------:R1:W1:Y:S01]  /*0340*/  SYNCS.EXCH.64 URZ, [UR5+0x38], UR8 ;  /* 0x0000380805ff75b2 */ /* 0x0002620008000100 */
[----:B------:R1:W1:Y:S01]  /*0350*/  SYNCS.EXCH.64 URZ, [UR5+0x40], UR8 ;  /* 0x0000400805ff75b2 */ /* 0x0002620008000100 */
[----:B------:R1:W1:Y:S01]  /*0360*/  SYNCS.EXCH.64 URZ, [UR5+0x48], UR8 ;  /* 0x0000480805ff75b2 */ /* 0x0002620008000100 */
[----:B------:R1:W1:Y:S01]  /*0370*/  SYNCS.EXCH.64 URZ, [UR5+0x50], UR8 ;  /* 0x0000500805ff75b2 */ /* 0x0002620008000100 */
[----:B------:R1:W1:Y:S01]  /*0380*/  SYNCS.EXCH.64 URZ, [UR5+0x58], UR8 ;  /* 0x0000580805ff75b2 */ /* 0x0002620008000100 */
[----:B------:R1:W1:Y:S01]  /*0390*/  SYNCS.EXCH.64 URZ, [UR5+0x60], UR8 ;  /* 0x0000600805ff75b2 */ /* 0x0002620008000100 */
[----:B------:R1:W1:Y:S01]  /*03a0*/  SYNCS.EXCH.64 URZ, [UR5+0x68], UR8 ;  /* 0x0000680805ff75b2 */ /* 0x0002620008000100 */
[----:B------:R-:W-:Y:S01]  /*03b0*/  NOP ;  /* 0x0000000000007918 */ /* 0x000fe20000000000 */
.L_x_1:
[----:B------:R-:W-:Y:S01]  /*03c0*/  NOP ;  /* 0x0000000000007918 */ /* 0x000fe20000000000 */
[----:B------:R-:W-:Y:S05]  /*03d0*/  BRA.U !UP4, `(.L_x_2) ;  /* 0x000000010c087547 */ /* 0x000fea000b800000 */
[----:B-12345:R-:W-:Y:S01]  /*03e0*/  UCGABAR_ARV ;  /* 0x00000000000079c7 */ /* 0x03efe20008000000 */
[----:B------:R-:W-:Y:S05]  /*03f0*/  BRA `(.L_x_3) ;  /* 0x0000000000047947 */ /* 0x000fea0003800000 */
.L_x_2:
[----:B-12345:R-:W-:Y:S01]  /*0400*/  NOP ;  /* 0x0000000000007918 */ /* 0x03efe20000000000 */
.L_x_3:
[----:B------:R-:W-:Y:S05]  /*0410*/  BRA.U !UP4, `(.L_x_4) ;  /* 0x000000010c0c7547 */ /* 0x000fea000b800000 */
[----:B------:R-:W-:Y:S01]  /*0420*/  UCGABAR_WAIT ;  /* 0x0000000000007dc7 */ /* 0x000fe20008000000 */
[----:B------:R-:W-:Y:S01]  /*0430*/  CCTL.IVALL ;  /* 0x00000000ff00798f */ /* 0x000fe20002000000 */
[----:B------:R-:W-:Y:S05]  /*0440*/  BRA `(.L_x_5) ;  /* 0x0000000000047947 */ /* 0x000fea0003800000 */
.L_x_4:
[----:B------:R-:W-:Y:S06]  /*0450*/  BAR.SYNC.DEFER_BLOCKING 0x0 ;  /* 0x0000000000007b1d */ /* 0x000fec0000010000 */
.L_x_5:
[----:B------:R-:W-:Y:S05]  /*0460*/  @P0 BRA `(.L_x_6) ;  /* 0x0000000000400947 */ /* 0x000fea0003800000 */
[----:B------:R-:W-:Y:S01]  /*0470*/  UMOV UR6, 0x400 ;  /* 0x0000040000067882 */ /* 0x000fe20000000000 */
[----:B------:R-:W-:Y:S01]  /*0480*/  UMOV UR5, 0x1 ;  /* 0x0000000100057882 */ /* 0x000fe20000000000 */
[----:B------:R-:W-:Y:S01]  /*0490*/  UMOV UR4, 0x4 ;  /* 0x0000000400047882 */ /* 0x000fe20000000000 */
[----:B------:R-:W-:Y:S02]  /*04a0*/  ULEA UR6, UR18, UR6, 0x18 ;  /* 0x0000000612067291 */ /* 0x000fe4000f8ec0ff */
[----:B------:R-:W-:-:S04]  /*04b0*/  UIADD3 UR8, UPT, UPT, -UR5, 0x100000, URZ ;  /* 0x0010000005087890 */ /* 0x000fc8000fffe1ff */
[----:B------:R-:W-:Y:S02]  /*04c0*/  USHF.L.U32 UR9, UR8, 0xb, URZ ;  /* 0x0000000b08097899 */ /* 0x000fe400080006ff */
[----:B------:R-:W-:Y:S02]  /*04d0*/  USHF.L.U32 UR8, UR8, 0x1, URZ ;  /* 0x0000000108087899 */ /* 0x000fe400080006ff */
[----:B------:R-:W-:-:S04]  /*04e0*/  UIADD3 UR4, UPT, UPT, -UR4, 0x100000, URZ ;  /* 0x0010000004047890 */ /* 0x000fc8000fffe1ff */
[----:B------:R-:W-:Y:S02]  /*04f0*/  USHF.L.U32 UR5, UR4, 0xb, URZ ;  /* 0x0000000b04057899 */ /* 0x000fe400080006ff */
[----:B------:R-:W-:Y:S01]  /*0500*/  USHF.L.U32 UR4, UR4, 0x1, URZ ;  /* 0x0000000104047899 */ /* 0x000fe200080006ff */
[----:B------:R-:W1:Y:S03]  /*0510*/  FENCE.VIEW.ASYNC.S ;  /* 0x00000000000073c6 */ /* 0x000e660000000000 */
[----:B-1----:R1:W2:Y:S01]  /*0520*/  SYNCS.EXCH.64 URZ, [UR6+0x70], UR8 ;  /* 0x0000700806ff75b2 */ /* 0x0022a20008000100 */
[----:B------:R1:W3:Y:S07]  /*0530*/  SYNCS.EXCH.64 URZ, [UR6+0x78], UR8 ;  /* 0x0000780806ff75b2 */ /* 0x0002ee0008000100 */
[----:B------:R1:W4:Y:S01]  /*0540*/  SYNCS.EXCH.64 URZ, [UR6+0x80], UR4 ;  /* 0x0000800406ff75b2 */ /* 0x0003220008000100 */
[----:B------:R1:W5:Y:S01]  /*0550*/  SYNCS.EXCH.64 URZ, [UR6+0x88], UR4 ;  /* 0x0000880406ff75b2 */ /* 0x0003620008000100 */
[----:B------:R-:W-:Y:S01]  /*0560*/  NOP ;  /* 0x0000000000007918 */ /* 0x000fe20000000000 */
.L_x_6:
[----:B------:R-:W-:Y:S01]  /*0570*/  NOP ;  /* 0x0000000000007918 */ /* 0x000fe20000000000 */
[----:B------:R-:W-:Y:S05]  /*0580*/  BRA.U !UP4, `(.L_x_7) ;  /* 0x000000010c087547 */ /* 0x000fea000b800000 */
[----:B--2345:R-:W-:Y:S01]  /*0590*/  UCGABAR_ARV ;  /* 0x00000000000079c7 */ /* 0x03cfe20008000000 */
[----:B------:R-:W-:Y:S05]  /*05a0*/  BRA `(.L_x_8) ;  /* 0x0000000000047947 */ /* 0x000fea0003800000 */
.L_x_7:
[----:B--2345:R-:W-:Y:S01]  /*05b0*/  NOP ;  /* 0x0000000000007918 */ /* 0x03cfe20000000000 */
.L_x_8:
[----:B------:R-:W-:Y:S05]  /*05c0*/  BRA.U !UP4, `(.L_x_9) ;  /* 0x000000010c0c7547 */ /* 0x000fea000b800000 */
[----:B------:R-:W-:Y:S01]  /*05d0*/  UCGABAR_WAIT ;  /* 0x0000000000007dc7 */ /* 0x000fe20008000000 */
[----:B------:R-:W-:Y:S01]  /*05e0*/  CCTL.IVALL ;  /* 0x00000000ff00798f */ /* 0x000fe20002000000 */
[----:B------:R-:W-:Y:S05]  /*05f0*/  BRA `(.L_x_10) ;  /* 0x0000000000047947 */ /* 0x000fea0003800000 */
.L_x_9:
[----:B------:R-:W-:Y:S06]  /*0600*/  BAR.SYNC.DEFER_BLOCKING 0x0 ;  /* 0x0000000000007b1d */ /* 0x000fec0000010000 */
.L_x_10:
[----:B------:R-:W-:Y:S01]  /*0610*/  NOP ;  /* 0x0000000000007918 */ /* 0x000fe20000000000 */
[----:B------:R-:W-:Y:S05]  /*0620*/  BRA.U !UP4, `(.L_x_11) ;  /* 0x000000010c087547 */ /* 0x000fea000b800000 */
[----:B------:R-:W-:Y:S01]  /*0630*/  UCGABAR_ARV ;  /* 0x00000000000079c7 */ /* 0x000fe20008000000 */
[----:B------:R-:W-:Y:S05]  /*0640*/  BRA `(.L_x_12) ;  /* 0x0000000000047947 */ /* 0x000fea0003800000 */
.L_x_11:
[----:B------:R-:W-:Y:S01]  /*0650*/  NOP ;  /* 0x0000000000007918 */ /* 0x000fe20000000000 */
.L_x_12:
[----:B------:R-:W-:Y:S05]  /*0660*/  BRA.U !UP4, `(.L_x_13) ;  /* 0x000000010c0c7547 */ /* 0x000fea000b800000 */
[----:B------:R-:W-:Y:S01]  /*0670*/  UCGABAR_WAIT ;  /* 0x0000000000007dc7 */ /* 0x000fe20008000000 */
[----:B------:R-:W-:Y:S01]  /*0680*/  CCTL.IVALL ;  /* 0x00000000ff00798f */ /* 0x000fe20002000000 */
[----:B------:R-:W-:Y:S05]  /*0690*/  BRA `(.L_x_14) ;  /* 0x0000000000047947 */ /* 0x000fea0003800000 */
.L_x_13:
[----:B------:R-:W-:Y:S06]  /*06a0*/  BAR.SYNC.DEFER_BLOCKING 0x0 ;  /* 0x0000000000007b1d */ /* 0x000fec0000010000 */
.L_x_14:
[----:B------:R-:W2:Y:S01]  /*06b0*/  LDCU.U8 UR17, c[0x0][0x5c8] ;  /* 0x0000b900ff1177ac */ /* 0x000ea20008000000 */
[----:B------:R-:W3:Y:S01]  /*06c0*/  LDCU.U8 UR16, c[0x0][0x5c9] ;  /* 0x0000b920ff1077ac */ /* 0x000ee20008000000 */
[----:B------:R-:W4:Y:S01]  /*06d0*/  LDCU.U8 UR15, c[0x0][0x5d4] ;  /* 0x0000ba80ff0f77ac */ /* 0x000f220008000000 */
[----:B------:R-:W5:Y:S01]  /*06e0*/  LDCU.U8 UR14, c[0x0][0x5e0] ;  /* 0x0000bc00ff0e77ac */ /* 0x000f620008000000 */
[----:B------:R-:W1:Y:S01]  /*06f0*/  LDCU.U8 UR13, c[0x0][0x5e1] ;  /* 0x0000bc20ff0d77ac */ /* 0x000e620008000000 */
[----:B------:R-:W1:Y:S01]  /*0700*/  LDCU.U8 UR12, c[0x0][0x5d5] ;  /* 0x0000baa0ff0c77ac */ /* 0x000e620008000000 */
[----:B------:R-:W-:Y:S05]  /*0710*/  @P1 BRA `(.L_x_15) ;  /* 0x0000000800701947 */ /* 0x000fea0003800000 */
[----:B------:R-:W5:Y:S01]  /*0720*/  S2UR UR24, SR_CTAID.Z ;  /* 0x00000000001879c3 */ /* 0x000f620000002700 */
[----:B------:R-:W-:Y:S01]  /*0730*/  UMOV UR19, 0x1 ;  /* 0x0000000100137882 */ /* 0x000fe20000000000 */
[----:B------:R-:W-:Y:S01]  /*0740*/  UMOV UR23, URZ ;  /* 0x000000ff00177c82 */ /* 0x000fe20008000000 */
[----:B-----5:R-:W-:-:S09]  /*0750*/  UISETP.GT.U32.AND UP0, UPT, UR24, 0x1ff, UPT ;  /* 0x000001ff1800788c */ /* 0x020fd2000bf04070 */
[----:B------:R-:W-:Y:S05]  /*0760*/  BRA.U UP0, `(.L_x_16) ;  /* 0x0000000500d07547 */ /* 0x000fea000b800000 */
[----:B-1----:R-:W1:Y:S01]  /*0770*/  LDCU.64 UR4, c[0x0][0x5c0] ;  /* 0x0000b800ff0477ac */ /* 0x002e620008000a00 */
[----:B------:R-:W5:Y:S01]  /*0780*/  S2UR UR22, SR_CTAID.X ;  /* 0x00000000001679c3 */ /* 0x000f620000002500 */
[----:B------:R-:W4:Y:S01]  /*0790*/  LDCU UR8, c[0x0][0x374] ;  /* 0x00006e80ff0877ac */ /* 0x000f220008000800 */
[----:B------:R-:W4:Y:S01]  /*07a0*/  LDCU UR9, c[0x0][0x370] ;  /* 0x00006e00ff0977ac */ /* 0x000f220008000800 */
[----:B------:R-:W3:Y:S01]  /*07b0*/  LDCU.64 UR26, c[0x0][0x348] ;  /* 0x00006900ff1a77ac */ /* 0x000ee20008000a00 */
[----:B------:R-:W-:Y:S01]  /*07c0*/  UMOV UR23, URZ ;  /* 0x000000ff00177c82 */ /* 0x000fe20008000000 */
[----:B-1----:R-:W-:-:S04]  /*07d0*/  UIMAD.WIDE.U32 UR6, UR24, UR5, URZ ;  /* 0x00000005180672a5 */ /* 0x002fc8000f8e00ff */
[----:B------:R-:W-:Y:S02]  /*07e0*/  UIADD3 UR5, UPT, UPT, UR24, -UR7, URZ ;  /* 0x8000000718057290 */ /* 0x000fe4000fffe0ff */
[----:B-----5:R-:W-:Y:S02]  /*07f0*/  USHF.L.U32 UR22, UR22, 0x6, URZ ;  /* 0x0000000616167899 */ /* 0x020fe400080006ff */
[----:B--2---:R-:W-:-:S03]  /*0800*/  USHF.R.U32.HI UR5, URZ, UR17, UR5 ;  /* 0x00000011ff057299 */ /* 0x004fc60008011605 */
[----:B------:R-:W1:Y:S01]  /*0810*/  LDCU UR6, c[0x0][0x5d0] ;  /* 0x0000ba00ff0677ac */ /* 0x000e620008000800 */
[----:B------:R-:W-:Y:S02]  /*0820*/  UIADD3 UR5, UPT, UPT, UR7, UR5, URZ ;  /* 0x0000000507057290 */ /* 0x000fe4000fffe0ff */
[----:B----4-:R-:W-:Y:S02]  /*0830*/  UIMAD UR9, UR8, UR9, URZ ;  /* 0x00000009080972a4 */ /* 0x010fe4000f8e02ff */
[----:B---3--:R-:W-:Y:S01]  /*0840*/  USHF.R.U32.HI UR11, URZ, UR16, UR5 ;  /* 0x00000010ff0b7299 */ /* 0x008fe20008011605 */
[----:B------:R-:W-:Y:S01]  /*0850*/  UMOV UR8, 0x400 ;  /* 0x0000040000087882 */ /* 0x000fe20000000000 */
[----:B------:R-:W-:Y:S02]  /*0860*/  ULOP3.LUT UR22, UR22, 0xc0, URZ, 0xc0, !UPT ;  /* 0x000000c016167892 */ /* 0x000fe4000f8ec0ff */
[----:B------:R-:W-:-:S04]  /*0870*/  UIADD3 UR11, UPT, UPT, -UR11, URZ, URZ ;  /* 0x000000ff0b0b7290 */ /* 0x000fc8000fffe1ff */
[----:B------:R-:W-:Y:S01]  /*0880*/  UIMAD UR11, UR11, UR4, UR24 ;  /* 0x000000040b0b72a4 */ /* 0x000fe2000f8e0218 */
[----:B------:R-:W2:Y:S03]  /*0890*/  LDCU.64 UR4, c[0x0][0x5d8] ;  /* 0x0000bb00ff0477ac */ /* 0x000ea60008000a00 */
[----:B-1----:R-:W-:-:S04]  /*08a0*/  UIMAD.WIDE.U32 UR6, UR11, UR6, URZ ;  /* 0x000000060b0672a5 */ /* 0x002fc8000f8e00ff */
[----:B------:R-:W-:-:S04]  /*08b0*/  UIADD3 UR6, UPT, UPT, UR11, -UR7, URZ ;  /* 0x800000070b067290 */ /* 0x000fc8000fffe0ff */
[----:B------:R-:W-:-:S04]  /*08c0*/  USHF.R.U32.HI UR6, URZ, UR15, UR6 ;  /* 0x0000000fff067299 */ /* 0x000fc80008011606 */
[----:B------:R-:W-:Y:S01]  /*08d0*/  UIADD3 UR6, UPT, UPT, UR7, UR6, URZ ;  /* 0x0000000607067290 */ /* 0x000fe2000fffe0ff */
[----:B------:R-:W1:Y:S03]  /*08e0*/  LDCU UR7, c[0x0][0x378] ;  /* 0x00006f00ff0777ac */ /* 0x000e660008000800 */
[----:B------:R-:W-:-:S04]  /*08f0*/  USHF.R.U32.HI UR6, URZ, UR12, UR6 ;  /* 0x0000000cff067299 */ /* 0x000fc80008011606 */
[----:B--2---:R-:W-:-:S04]  /*0900*/  UIMAD.WIDE.U32 UR18, UR6, UR5, URZ ;  /* 0x00000005061272a5 */ /* 0x004fc8000f8e00ff */
[----:B------:R-:W-:-:S04]  /*0910*/  UIADD3 UR5, UPT, UPT, UR6, -UR19, URZ ;  /* 0x8000001306057290 */ /* 0x000fc8000fffe0ff */
[----:B------:R-:W-:Y:S02]  /*0920*/  USHF.R.U32.HI UR5, URZ, UR14, UR5 ;  /* 0x0000000eff057299 */ /* 0x000fe40008011605 */
[----:B-1----:R-:W-:Y:S01]  /*0930*/  UIMAD UR7, UR9, UR7, URZ ;  /* 0x00000007090772a4 */ /* 0x002fe2000f8e02ff */
[----:B------:R-:W1:Y:S01]  /*0940*/  S2UR UR18, SR_CgaCtaId ;  /* 0x00000000001279c3 */ /* 0x000e620000008800 */
[----:B------:R-:W-:Y:S02]  /*0950*/  UIADD3 UR5, UPT, UPT, UR19, UR5, URZ ;  /* 0x0000000513057290 */ /* 0x000fe4000fffe0ff */
[----:B------:R-:W-:Y:S02]  /*0960*/  USHF.R.S32.HI UR21, URZ, 0x1f, UR7 ;  /* 0x0000001fff157899 */ /* 0x000fe40008011407 */
[----:B------:R-:W-:Y:S02]  /*0970*/  USHF.R.U32.HI UR10, URZ, UR13, UR5 ;  /* 0x0000000dff0a7299 */ /* 0x000fe40008011605 */
[----:B------:R-:W-:-:S02]  /*0980*/  ULEA.HI UR21, UR21, UR7, URZ, 0x2 ;  /* 0x0000000715157291 */ /* 0x000fc4000f8f10ff */
[----:B------:R-:W-:Y:S01]  /*0990*/  UIADD3 UR10, UPT, UPT, -UR10, URZ, URZ ;  /* 0x000000ff0a0a7290 */ /* 0x000fe2000fffe1ff */
[----:B------:R-:W-:Y:S02]  /*09a0*/  UMOV UR19, 0x1 ;  /* 0x0000000100137882 */ /* 0x000fe40000000000 */
[----:B------:R-:W2:Y:S01]  /*09b0*/  LDCU UR5, c[0x0][0x5cc] ;  /* 0x0000b980ff0577ac */ /* 0x000ea20008000800 */
[----:B------:R-:W-:Y:S02]  /*09c0*/  UIMAD UR4, UR10, UR4, UR6 ;  /* 0x000000040a0472a4 */ /* 0x000fe4000f8e0206 */
[----:B------:R-:W-:Y:S02]  /*09d0*/  UIADD3 UR6, UPT, UPT, -UR6, URZ, URZ ;  /* 0x000000ff06067290 */ /* 0x000fe4000fffe1ff */
[----:B-1----:R-:W-:Y:S02]  /*09e0*/  ULEA UR18, UR18, UR8, 0x18 ;  /* 0x0000000812127291 */ /* 0x002fe4000f8ec0ff */
[----:B--2---:R-:W-:-:S12]  /*09f0*/  UIMAD UR11, UR6, UR5, UR11 ;  /* 0x00000005060b72a4 */ /* 0x004fd8000f8e020b */
.L_x_20:
[----:B------:R-:W-:Y:S01]  /*0a00*/  USHF.L.U32 UR5, UR19, 0x1f, URZ ;  /* 0x0000001f13057899 */ /* 0x000fe200080006ff */
[----:B------:R-:W-:Y:S01]  /*0a10*/  HFMA2 R3, -RZ, RZ, 0, 512 ;  /* 0x00006000ff037431 */ /* 0x000fe200000001ff */
[----:B------:R-:W-:Y:S02]  /*0a20*/  ULEA UR6, UR23, UR18, 0x3 ;  /* 0x0000001217067291 */ /* 0x000fe4000f8e18ff */
[----:B------:R-:W-:Y:S02]  /*0a30*/  ULEA UR7, UR4, UR20, 0x2 ;  /* 0x0000001404077291 */ /* 0x000fe4000f8e10ff */
[----:B------:R-:W-:Y:S01]  /*0a40*/  MOV R2, UR5 ;  /* 0x0000000500027c02 */ /* 0x000fe20008000f00 */
[----:B------:R-:W-:Y:S02]  /*0a50*/  UIADD3 UR34, UP1, UPT, UR26, 0x40, URZ ;  /* 0x000000401a227890 */ /* 0x000fe4000ff3e0ff */
[----:B------:R-:W-:Y:S02]  /*0a60*/  UIADD3 UR32, UP0, UPT, UR26, 0xc0, URZ ;  /* 0x000000c01a207890 */ /* 0x000fe4000ff1e0ff */
[----:B----4-:R1:W2:Y:S01]  /*0a70*/  SYNCS.PHASECHK.TRANS64.TRYWAIT P2, [UR6+0x38], R2 ;  /* 0x00003802ff0075a7 */ /* 0x0102a20008041106 */
[----:B------:R-:W-:-:S02]  /*0a80*/  ULEA UR11, UR11, UR22, 0x8 ;  /* 0x000000160b0b7291 */ /* 0x000fc4000f8e40ff */
[----:B------:R-:W-:Y:S02]  /*0a90*/  UIADD3.X UR35, UPT, UPT, URZ, UR27, URZ, UP1, !UPT ;  /* 0x0000001bff237290 */ /* 0x000fe40008ffe4ff */
[----:B------:R-:W-:Y:S02]  /*0aa0*/  UIADD3.X UR33, UPT, UPT, URZ, UR27, URZ, UP0, !UPT ;  /* 0x0000001bff217290 */ /* 0x000fe400087fe4ff */
[----:B------:R-:W-:Y:S01]  /*0ab0*/  USHF.L.U32 UR7, UR7, 0x5, URZ ;  /* 0x0000000507077899 */ /* 0x000fe200080006ff */
[----:B------:R-:W-:-:S11]  /*0ac0*/  UMOV UR30, URZ ;  /* 0x000000ff001e7c82 */ /* 0x000fd60008000000 */
.L_x_19:
[----:B---3--:R-:W-:Y:S02]  /*0ad0*/  UIADD3 UR5, UPT, UPT, UR23, 0x1, URZ ;  /* 0x0000000117057890 */ /* 0x008fe4000fffe0ff */
[----:B------:R-:W-:Y:S02]  /*0ae0*/  ULEA UR8, UR23, UR18, 0xd ;  /* 0x0000001217087291 */ /* 0x000fe4000f8e68ff */
[----:B------:R-:W-:Y:S02]  /*0af0*/  ULEA UR6, UR23, UR20, 0x2 ;  /* 0x0000001417067291 */ /* 0x000fe4000f8e10ff */
[----:B------:R-:W-:Y:S02]  /*0b00*/  UISETP.NE.AND UP1, UPT, UR5, 0x7, UPT ;  /* 0x000000070500788c */ /* 0x000fe4000bf25270 */
[----:B------:R-:W-:Y:S02]  /*0b10*/  USHF.L.U32 UR10, UR30, 0x6, URZ ;  /* 0x000000061e0a7899 */ /* 0x000fe400080006ff */
[----:B------:R-:W-:-:S02]  /*0b20*/  ULEA UR6, UR6, UR18, 0xc ;  /* 0x0000001206067291 */ /* 0x000fc4000f8e60ff */
[----:B------:R-:W-:Y:S02]  /*0b30*/  UIADD3 UR8, UPT, UPT, UR8, 0xc400, URZ ;  /* 0x0000c40008087890 */ /* 0x000fe4000fffe0ff */
[----:B------:R-:W-:Y:S02]  /*0b40*/  USEL UR4, URZ, 0x1, UP1 ;  /* 0x00000001ff047887 */ /* 0x000fe40008800000 */
[----:B------:R-:W-:Y:S02]  /*0b50*/  UISETP.GT.U32.AND UP0, UPT, UR30, 0x3e, UPT ;  /* 0x0000003e1e00788c */ /* 0x000fe4000bf04070 */
[----:B------:R-:W-:Y:S01]  /*0b60*/  ULEA UR9, UR23, UR18, 0x3 ;  /* 0x0000001217097291 */ /* 0x000fe2000f8e18ff */
[----:B--2-4-:R-:W-:Y:S11]  /*0b70*/  @P2 BRA `(.L_x_17) ;  /* 0x0000000000102947 */ /* 0x014ff60003800000 */
[----:B------:R-:W-:-:S06]  /*0b80*/  USHF.L.U32 UR23, UR19, 0x1f, URZ ;  /* 0x0000001f13177899 */ /* 0x000fcc00080006ff */
[----:B-1----:R-:W-:-:S04]  /*0b90*/  MOV R2, UR23 ;  /* 0x0000001700027c02 */ /* 0x002fc80008000f00 */
[----:B------:R-:W1:Y:S02]  /*0ba0*/  SYNCS.PHASECHK.TRANS64.TRYWAIT P0, [UR9+0x38], R2 ;  /* 0x00003802ff0075a7 */ /* 0x000e640008001109 */
[----:B-1----:R-:W-:Y:S05]  /*0bb0*/  @!P0 BRA `(.L_x_18) ;  /* 0x0000003400188947 */ /* 0x002fea0003800000 */
.L_x_17:
[----:B------:R-:W-:Y:S02]  /*0bc0*/  ELECT P1, URZ, PT ;  /* 0x0000000000ff782f */ /* 0x000fe40003820000 */
[----:B------:R-:W-:Y:S01]  /*0bd0*/  PLOP3.LUT P0, PT, PT, PT, UP0, 0x80, 0x8 ;  /* 0x000000000008781c */ /* 0x000fe20003f0f008 */
[----:B------:R-:W-:Y:S01]  /*0be0*/  ULOP3.LUT UR19, UR19, UR4, URZ, 0x3c, !UPT ;  /* 0x0000000413137292 */ /* 0x000fe2000f8e3cff */
[----:B------:R-:W-:Y:S01]  /*0bf0*/  PLOP3.LUT P2, PT, PT, PT, PT, 0x80, 0x8 ;  /* 0x000000000008781c */ /* 0x000fe20003f4f070 */
[----:B------:R-:W-:Y:S02]  /*0c00*/  USEL UR23, UR5, URZ, UP1 ;  /* 0x000000ff05177287 */ /* 0x000fe40008800000 */
[----:B------:R-:W-:Y:S02]  /*0c10*/  UIADD3 UR4, UPT, UPT, UR6, 0x1a400, URZ ;  /* 0x0001a40006047890 */ /* 0x000fe4000fffe0ff */
[----:B------:R-:W-:Y:S02]  /*0c20*/  @!UP0 USHF.L.U32 UR28, UR19, 0x1f, URZ ;  /* 0x0000001f131c8899 */ /* 0x000fe400080006ff */
[----:B------:R-:W-:Y:S01]  /*0c30*/  @!UP0 ULEA UR29, UR23, UR18, 0x3 ;  /* 0x00000012171d8291 */ /* 0x000fe2000f8e18ff */
[----:B------:R-:W-:Y:S01]  /*0c40*/  UMOV UR25, 0xf0000 ;  /* 0x000f000000197882 */ /* 0x000fe20000000000 */
[----:B------:R-:W-:-:S02]  /*0c50*/  UMOV UR5, UR9 ;  /* 0x0000000900057c82 */ /* 0x000fc40008000000 */
[----:B-1----:R-:W-:Y:S01]  /*0c60*/  IMAD.U32 R2, RZ, RZ, UR28 ;  /* 0x0000001cff027e24 */ /* 0x002fe2000f8e00ff */
[----:B------:R-:W-:Y:S01]  /*0c70*/  UMOV UR6, UR10 ;  /* 0x0000000a00067c82 */ /* 0x000fe20008000000 */
[----:B------:R3:W-:Y:S01]  /*0c80*/  @P1 SYNCS.ARRIVE.TRANS64 RZ, [UR9], R3 ;  /* 0x00000003ffff19a7 */ /* 0x0007e20008000009 */
[----:B------:R3:W-:Y:S01]  /*0c90*/  UTMALDG.2D [UR8], [UR34], desc[URZ] ;  /* 0x0000ff08220075b4 */ /* 0x0007e20008009000 */
[----:B------:R-:W-:-:S04]  /*0ca0*/  UIADD3 UR30, UPT, UPT, UR30, 0x1, URZ ;  /* 0x000000011e1e7890 */ /* 0x000fc8000fffe0ff */
[----:B------:R-:W-:Y:S01]  /*0cb0*/  UISETP.NE.AND UP0, UPT, UR30, 0x40, UPT ;  /* 0x000000401e00788c */ /* 0x000fe2000bf05270 */
[----:B------:R3:W-:Y:S01]  /*0cc0*/  UTMALDG.2D.MULTICAST [UR4], [UR32], UR25, desc[URZ] ;  /* 0x0000ff04200073b4 */ /* 0x0007e20008009819 */
[----:B------:R3:W4:Y:S07]  /*0cd0*/  @!P0 SYNCS.PHASECHK.TRANS64.TRYWAIT P2, [UR29+0x38], R2 ;  /* 0x00003802ff0085a7 */ /* 0x00072e000804111d */
[----:B------:R-:W-:Y:S05]  /*0ce0*/  BRA.U UP0, `(.L_x_19) ;  /* 0xfffffffd00787547 */ /* 0x000fea000b83ffff */
[----:B---3--:R-:W1:Y:S01]  /*0cf0*/  LDCU.64 UR4, c[0x0][0x5c0] ;  /* 0x0000b800ff0477ac */ /* 0x008e620008000a00 */
[----:B------:R-:W-:-:S04]  /*0d00*/  ULEA.HI.SX32 UR24, UR21, UR24, 0x1e ;  /* 0x0000001815187291 */ /* 0x000fc8000f8ff2ff */
[----:B------:R-:W-:Y:S02]  /*0d10*/  UISETP.GE.AND UP0, UPT, UR24, 0x200, UPT ;  /* 0x000002001800788c */ /* 0x000fe4000bf06270 */
[----:B-1----:R-:W-:Y:S01]  /*0d20*/  UIMAD.WIDE.U32 UR6, UR24, UR5, URZ ;  /* 0x00000005180672a5 */ /* 0x002fe2000f8e00ff */
[----:B------:R-:W1:Y:S03]  /*0d30*/  LDCU UR5, c[0x0][0x5d0] ;  /* 0x0000ba00ff0577ac */ /* 0x000e660008000800 */
[----:B------:R-:W-:-:S04]  /*0d40*/  UIADD3 UR6, UPT, UPT, UR24, -UR7, URZ ;  /* 0x8000000718067290 */ /* 0x000fc8000fffe0ff */
[----:B------:R-:W-:-:S04]  /*0d50*/  USHF.R.U32.HI UR6, URZ, UR17, UR6 ;  /* 0x00000011ff067299 */ /* 0x000fc80008011606 */
[----:B------:R-:W-:-:S04]  /*0d60*/  UIADD3 UR6, UPT, UPT, UR7, UR6, URZ ;  /* 0x0000000607067290 */ /* 0x000fc8000fffe0ff */
[----:B------:R-:W-:-:S04]  /*0d70*/  USHF.R.U32.HI UR11, URZ, UR16, UR6 ;  /* 0x00000010ff0b7299 */ /* 0x000fc80008011606 */
[----:B------:R-:W-:-:S04]  /*0d80*/  UIADD3 UR11, UPT, UPT, -UR11, URZ, URZ ;  /* 0x000000ff0b0b7290 */ /* 0x000fc8000fffe1ff */
[----:B------:R-:W-:-:S04]  /*0d90*/  UIMAD UR11, UR4, UR11, UR24 ;  /* 0x0000000b040b72a4 */ /* 0x000fc8000f8e0218 */
[----:B-1----:R-:W-:Y:S01]  /*0da0*/  UIMAD.WIDE.U32 UR6, UR11, UR5, URZ ;  /* 0x000000050b0672a5 */ /* 0x002fe2000f8e00ff */
[----:B------:R-:W1:Y:S03]  /*0db0*/  LDCU.64 UR4, c[0x0][0x5d8] ;  /* 0x0000bb00ff0477ac */ /* 0x000e660008000a00 */
[----:B------:R-:W-:-:S04]  /*0dc0*/  UIADD3 UR6, UPT, UPT, UR11, -UR7, URZ ;  /* 0x800000070b067290 */ /* 0x000fc8000fffe0ff */
[----:B------:R-:W-:-:S04]  /*0dd0*/  USHF.R.U32.HI UR6, URZ, UR15, UR6 ;  /* 0x0000000fff067299 */ /* 0x000fc80008011606 */
[----:B------:R-:W-:Y:S01]  /*0de0*/  UIADD3 UR6, UPT, UPT, UR7, UR6, URZ ;  /* 0x0000000607067290 */ /* 0x000fe2000fffe0ff */
[----:B------:R-:W2:Y:S03]  /*0df0*/  LDCU UR7, c[0x0][0x5cc] ;  /* 0x0000b980ff0777ac */ /* 0x000ea60008000800 */
[----:B------:R-:W-:-:S04]  /*0e00*/  USHF.R.U32.HI UR6, URZ, UR12, UR6 ;  /* 0x0000000cff067299 */ /* 0x000fc80008011606 */
[----:B-1----:R-:W-:Y:S02]  /*0e10*/  UIMAD.WIDE.U32 UR8, UR6, UR5, URZ ;  /* 0x00000005060872a5 */ /* 0x002fe4000f8e00ff */
[----:B------:R-:W-:Y:S02]  /*0e20*/  UIADD3 UR8, UPT, UPT, -UR6, URZ, URZ ;  /* 0x000000ff06087290 */ /* 0x000fe4000fffe1ff */
[----:B------:R-:W-:-:S04]  /*0e30*/  UIADD3 UR5, UPT, UPT, UR6, -UR9, URZ ;  /* 0x8000000906057290 */ /* 0x000fc8000fffe0ff */
[----:B------:R-:W-:Y:S02]  /*0e40*/  USHF.R.U32.HI UR5, URZ, UR14, UR5 ;  /* 0x0000000eff057299 */ /* 0x000fe40008011605 */
[----:B--2---:R-:W-:Y:S02]  /*0e50*/  UIMAD UR11, UR7, UR8, UR11 ;  /* 0x00000008070b72a4 */ /* 0x004fe4000f8e020b */
[----:B------:R-:W-:-:S04]  /*0e60*/  UIADD3 UR5, UPT, UPT, UR9, UR5, URZ ;  /* 0x0000000509057290 */ /* 0x000fc8000fffe0ff */
[----:B------:R-:W-:-:S04]  /*0e70*/  USHF.R.U32.HI UR5, URZ, UR13, UR5 ;  /* 0x0000000dff057299 */ /* 0x000fc80008011605 */
[----:B------:R-:W-:-:S04]  /*0e80*/  UIADD3 UR5, UPT, UPT, -UR5, URZ, URZ ;  /* 0x000000ff05057290 */ /* 0x000fc8000fffe1ff */
[----:B------:R-:W-:Y:S01]  /*0e90*/  UIMAD UR4, UR4, UR5, UR6 ;  /* 0x00000005040472a4 */ /* 0x000fe2000f8e0206 */
[----:B------:R-:W-:Y:S11]  /*0ea0*/  BRA.U !UP0, `(.L_x_20) ;  /* 0xfffffff908d47547 */ /* 0x000ff6000b83ffff */
.L_x_16:
[----:B-1----:R-:W-:Y:S01]  /*0eb0*/  UIADD3 UR4, UPT, UPT, UR23, 0x2, URZ ;  /* 0x0000000217047890 */ /* 0x002fe2000fffe0ff */
[----:B------:R-:W1:Y:S01]  /*0ec0*/  S2UR UR18, SR_CgaCtaId ;  /* 0x00000000001279c3 */ /* 0x000e620000008800 */
[----:B------:R-:W-:-:S04]  /*0ed0*/  UISETP.NE.AND UP0, UPT, UR23, 0x6, UPT ;  /* 0x000000061700788c */ /* 0x000fc8000bf05270 */
[----:B------:R-:W-:-:S04]  /*0ee0*/  USEL UR4, UR4, 0x1, UP0 ;  /* 0x0000000104047887 */ /* 0x000fc80008000000 */
[----:B------:R-:W-:Y:S02]  /*0ef0*/  UIADD3 UR5, UPT, UPT, UR4, 0x1, URZ ;  /* 0x0000000104057890 */ /* 0x000fe4000fffe0ff */
[----:B------:R-:W-:-:S04]  /*0f00*/  UISETP.NE.AND UP1, UPT, UR4, 0x7, UPT ;  /* 0x000000070400788c */ /* 0x000fc8000bf25270 */
[----:B------:R-:W-:Y:S02]  /*0f10*/  USEL UR5, UR5, 0x1, UP1 ;  /* 0x0000000105057887 */ /* 0x000fe40008800000 */
[----:B------:R-:W-:Y:S02]  /*0f20*/  UISETP.EQ.XOR UP1, UPT, UR23, 0x6, !UP1 ;  /* 0x000000061700788c */ /* 0x000fe4000cf22a70 */
[----:B------:R-:W-:Y:S02]  /*0f30*/  UIADD3 UR4, UPT, UPT, UR5, 0x1, URZ ;  /* 0x0000000105047890 */ /* 0x000fe4000fffe0ff */
[----:B------:R-:W-:Y:S02]  /*0f40*/  UISETP.NE.AND UP0, UPT, UR5, 0x7, UPT ;  /* 0x000000070500788c */ /* 0x000fe4000bf05270 */
[----:B------:R-:W-:Y:S02]  /*0f50*/  UISETP.EQ.XOR UP1, UPT, UR5, 0x7, UP1 ;  /* 0x000000070500788c */ /* 0x000fe40008f22a70 */
[----:B------:R-:W-:-:S04]  /*0f60*/  USEL UR4, UR4, 0x1, UP0 ;  /* 0x0000000104047887 */ /* 0x000fc80008000000 */
[----:B------:R-:W-:Y:S02]  /*0f70*/  UIADD3 UR6, UPT, UPT, UR4, 0x1, URZ ;  /* 0x0000000104067890 */ /* 0x000fe4000fffe0ff */
[----:B------:R-:W-:Y:S02]  /*0f80*/  UISETP.NE.AND UP0, UPT, UR4, 0x7, UPT ;  /* 0x000000070400788c */ /* 0x000fe4000bf05270 */
[----:B------:R-:W-:Y:S02]  /*0f90*/  UISETP.EQ.XOR UP1, UPT, UR4, 0x7, UP1 ;  /* 0x000000070400788c */ /* 0x000fe40008f22a70 */
[----:B------:R-:W-:-:S04]  /*0fa0*/  USEL UR6, UR6, 0x1, UP0 ;  /* 0x0000000106067887 */ /* 0x000fc80008000000 */
[----:B------:R-:W-:Y:S02]  /*0fb0*/  UIADD3 UR4, UPT, UPT, UR6, 0x1, URZ ;  /* 0x0000000106047890 */ /* 0x000fe4000fffe0ff */
[----:B------:R-:W-:Y:S02]  /*0fc0*/  UISETP.NE.AND UP0, UPT, UR6, 0x7, UPT ;  /* 0x000000070600788c */ /* 0x000fe4000bf05270 */
[----:B------:R-:W-:Y:S02]  /*0fd0*/  UISETP.EQ.XOR UP1, UPT, UR6, 0x7, UP1 ;  /* 0x000000070600788c */ /* 0x000fe40008f22a70 */
[----:B------:R-:W-:-:S03]  /*0fe0*/  USEL UR6, UR4, 0x1, UP0 ;  /* 0x0000000104067887 */ /* 0x000fc60008000000 */
[----:B------:R-:W-:Y:S01]  /*0ff0*/  UMOV UR4, 0x400 ;  /* 0x0000040000047882 */ /* 0x000fe20000000000 */
[----:B------:R-:W-:Y:S02]  /*1000*/  UISETP.EQ.XOR UP1, UPT, UR6, 0x7, UP1 ;  /* 0x000000070600788c */ /* 0x000fe40008f22a70 */
[----:B------:R-:W-:Y:S02]  /*1010*/  UISETP.NE.AND UP0, UPT, UR6, 0x7, UPT ;  /* 0x000000070600788c */ /* 0x000fe4000bf05270 */
[----:B------:R-:W-:Y:S02]  /*1020*/  USEL UR5, URZ, 0x1, !UP1 ;  /* 0x00000001ff057887 */ /* 0x000fe4000c800000 */
[----:B-1----:R-:W-:Y:S02]  /*1030*/  ULEA UR4, UR18, UR4, 0x18 ;  /* 0x0000000412047291 */ /* 0x002fe4000f8ec0ff */
[----:B------:R-:W-:Y:S02]  /*1040*/  ULOP3.LUT UR5, UR19, UR5, URZ, 0x3c, !UPT ;  /* 0x0000000513057292 */ /* 0x000fe4000f8e3cff */
[----:B------:R-:W-:-:S02]  /*1050*/  USEL UR6, UR6, URZ, UP0 ;  /* 0x000000ff06067287 */ /* 0x000fc40008000000 */
[----:B------:R-:W-:Y:S02]  /*1060*/  USHF.L.U32 UR5, UR5, 0x1f, URZ ;  /* 0x0000001f05057899 */ /* 0x000fe400080006ff */
[----:B------:R-:W-:-:S04]  /*1070*/  ULEA UR4, UR6, UR4, 0x3 ;  /* 0x0000000406047291 */ /* 0x000fc8000f8e18ff */
[----:B------:R-:W-:-:S05]  /*1080*/  MOV R2, UR5 ;  /* 0x0000000500027c02 */ /* 0x000fca0008000f00 */
[----:B------:R-:W1:Y:S02]  /*1090*/  SYNCS.PHASECHK.TRANS64.TRYWAIT P0, [UR4+0x38], R2 ;  /* 0x00003802ff0075a7 */ /* 0x000e640008001104 */
[----:B-1----:R-:W-:Y:S05]  /*10a0*/  @!P0 BRA `(.L_x_21) ;  /* 0x0000002c00fc8947 */ /* 0x002fea0003800000 */
.L_x_46:
[----:B------:R-:W-:-:S13]  /*10b0*/  ELECT P0, URZ, PT ;  /* 0x0000000000ff782f */ /* 0x000fda0003800000 */
[----:B-1----:R-:W-:-:S04]  /*10c0*/  @P0 MOV R2, 0x6000 ;  /* 0x0000600000020802 */ /* 0x002fc80000000f00 */
[----:B------:R1:W-:Y:S03]  /*10d0*/  @P0 SYNCS.ARRIVE.TRANS64 RZ, [UR4], R2 ;  /* 0x00000002ffff09a7 */ /* 0x0003e60008000004 */
.L_x_15:
[----:B------:R-:W-:-:S13]  /*10e0*/  ISETP.NE.AND P0, PT, R69, 0x4, PT ;  /* 0x000000044500780c */ /* 0x000fda0003f05270 */
[----:B------:R-:W-:Y:S05]  /*10f0*/  @P0 BRA `(.L_x_22) ;  /* 0x00000008001c0947 */ /* 0x000fea0003800000 */
[----:B------:R-:W5:Y:S08]  /*1100*/  S2UR UR33, SR_CTAID.Z ;  /* 0x00000000002179c3 */ /* 0x000f700000002700 */
[----:B------:R-:W-:Y:S01]  /*1110*/  BAR.SYNC.DEFER_BLOCKING 0x2, 0xa0 ;  /* 0x0082800000007b1d */ /* 0x000fe20000010000 */
[----:B------:R-:W-:Y:S01]  /*1120*/  USHF.R.S32.HI UR19, URZ, 0x1f, UR18 ;  /* 0x0000001fff137899 */ /* 0x000fe20008011412 */
[----:B------:R-:W-:Y:S01]  /*1130*/  HFMA2 R6, -RZ, RZ, 0, 5.9604644775390625e-08 ;  /* 0x00000001ff067431 */ /* 0x000fe200000001ff */
[----:B------:R-:W-:-:S02]  /*1140*/  MOV R5, 0x1 ;  /* 0x0000000100057802 */ /* 0x000fc40000000f00 */
[----:B------:R-:W-:Y:S01]  /*1150*/  ULEA.HI UR19, UR19, UR18, URZ, 0x2 ;  /* 0x0000001213137291 */ /* 0x000fe2000f8f10ff */
[----:B-1----:R-:W-:-:S03]  /*1160*/  UMOV UR4, 0x1 ;  /* 0x0000000100047882 */ /* 0x002fc60000000000 */
[----:B------:R-:W-:-:S04]  /*1170*/  ULOP3.LUT UR19, UR19, 0xfffffffc, URZ, 0xc0, !UPT ;  /* 0xfffffffc13137892 */ /* 0x000fc8000f8ec0ff */
[----:B------:R-:W-:-:S04]  /*1180*/  UIADD3 UR19, UPT, UPT, -UR19, UR18, URZ ;  /* 0x0000001213137290 */ /* 0x000fc8000fffe1ff */
[----:B------:R-:W-:Y:S02]  /*1190*/  USHF.L.U32 UR19, UR4, UR19, URZ ;  /* 0x0000001304137299 */ /* 0x000fe400080006ff */
[----:B-----5:R-:W-:-:S09]  /*11a0*/  UISETP.GT.U32.AND UP0, UPT, UR33, 0x1ff, UPT ;  /* 0x000001ff2100788c */ /* 0x020fd2000bf04070 */
[----:B------:R-:W-:Y:S05]  /*11b0*/  BRA.U UP0, `(.L_x_23) ;  /* 0x0000000500b47547 */ /* 0x000fea000b800000 */
[----:B------:R-:W-:Y:S01]  /*11c0*/  UMOV UR4, 0x400 ;  /* 0x0000040000047882 */ /* 0x000fe20000000000 */
[----:B------:R-:W1:Y:S01]  /*11d0*/  LDCU UR7, c[0x0][0x374] ;  /* 0x00006e80ff0777ac */ /* 0x000e620008000800 */
[----:B------:R-:W-:Y:S01]  /*11e0*/  MOV R5, 0x1 ;  /* 0x0000000100057802 */ /* 0x000fe20000000f00 */
[----:B------:R-:W-:Y:S01]  /*11f0*/  ULEA UR4, UR18, UR4, 0x18 ;  /* 0x0000000412047291 */ /* 0x000fe2000f8ec0ff */
[----:B------:R-:W1:Y:S01]  /*1200*/  LDCU UR6, c[0x0][0x370] ;  /* 0x00006e00ff0677ac */ /* 0x000e620008000800 */
[----:B------:R-:W5:Y:S07]  /*1210*/  LDCU UR5, c[0x0][0x378] ;  /* 0x00006f00ff0577ac */ /* 0x000f6e0008000800 */
[----:B------:R-:W4:Y:S01]  /*1220*/  LDS R2, [UR4+0x98] ;  /* 0x00009804ff027984 */ /* 0x000f220008000800 */
[----:B------:R-:W-:Y:S01]  /*1230*/  UMOV UR44, 0x4202010 ;  /* 0x04202010002c7882 */ /* 0x000fe20000000000 */
[----:B------:R-:W-:-:S02]  /*1240*/  UIADD3 UR10, UPT, UPT, UR4, 0xc400, URZ ;  /* 0x0000c400040a7890 */ /* 0x000fc4000fffe0ff */
[----:B------:R-:W-:Y:S02]  /*1250*/  UIADD3 UR11, UPT, UPT, UR4, 0x1a400, URZ ;  /* 0x0001a400040b7890 */ /* 0x000fe4000fffe0ff */
[----:B------:R-:W-:Y:S02]  /*1260*/  USEL UR45, URZ, 0x4000, UP6 ;  /* 0x00004000ff2d7887 */ /* 0x000fe4000b000000 */
[----:B------:R-:W-:Y:S02]  /*1270*/  USEL UR44, UR44, 0x4200010, !UP5 ;  /* 0x042000102c2c7887 */ /* 0x000fe4000e800000 */
[----:B------:R-:W-:Y:S02]  /*1280*/  USHF.R.U32.HI UR10, URZ, 0x4, UR10 ;  /* 0x00000004ff0a7899 */ /* 0x000fe4000801160a */
[----:B-1----:R-:W-:Y:S02]  /*1290*/  UIMAD UR6, UR7, UR6, URZ ;  /* 0x00000006070672a4 */ /* 0x002fe4000f8e02ff */
[----:B------:R-:W-:-:S02]  /*12a0*/  USHF.R.U32.HI UR11, URZ, 0x4, UR11 ;  /* 0x00000004ff0b7899 */ /* 0x000fc4000801160b */
[----:B-----5:R-:W-:Y:S02]  /*12b0*/  UIMAD UR5, UR6, UR5, URZ ;  /* 0x00000005060572a4 */ /* 0x020fe4000f8e02ff */
[----:B------:R-:W-:Y:S02]  /*12c0*/  UIADD3 UR45, UPT, UPT, UR45, UR44, URZ ;  /* 0x0000002c2d2d7290 */ /* 0x000fe4000fffe0ff */
[----:B------:R-:W-:Y:S02]  /*12d0*/  ULOP3.LUT UR23, UR19, 0xf, URZ, 0xfc, !UPT ;  /* 0x0000000f13177892 */ /* 0x000fe4000f8efcff */
[----:B------:R-:W-:Y:S02]  /*12e0*/  ULOP3.LUT UR10, UR10, 0x3fc0, URZ, 0xc0, !UPT ;  /* 0x00003fc00a0a7892 */ /* 0x000fe4000f8ec0ff */
[----:B------:R-:W-:Y:S02]  /*12f0*/  ULOP3.LUT UR11, UR11, 0x3fc0, URZ, 0xc0, !UPT ;  /* 0x00003fc00b0b7892 */ /* 0x000fe4000f8ec0ff */
[----:B------:R-:W-:-:S02]  /*1300*/  USHF.R.S32.HI UR31, URZ, 0x1f, UR5 ;  /* 0x0000001fff1f7899 */ /* 0x000fc40008011405 */
[----:B------:R-:W-:Y:S02]  /*1310*/  ULOP3.LUT UR19, UR19, 0xffff, URZ, 0xc0, !UPT ;  /* 0x0000ffff13137892 */ /* 0x000fe4000f8ec0ff */
[----:B------:R-:W-:Y:S02]  /*1320*/  ULOP3.LUT UR23, UR23, 0xffff, URZ, 0xc0, !UPT ;  /* 0x0000ffff17177892 */ /* 0x000fe4000f8ec0ff */
[----:B------:R-:W-:Y:S02]  /*1330*/  ULOP3.LUT UR10, UR10, 0x10000, URZ, 0xfc, !UPT ;  /* 0x000100000a0a7892 */ /* 0x000fe4000f8efcff */
[----:B------:R-:W-:Y:S02]  /*1340*/  ULOP3.LUT UR11, UR11, 0x10000, URZ, 0xfc, !UPT ;  /* 0x000100000b0b7892 */ /* 0x000fe4000f8efcff */
[----:B------:R-:W-:Y:S01]  /*1350*/  ULEA.HI UR31, UR31, UR5, URZ, 0x2 ;  /* 0x000000051f1f7291 */ /* 0x000fe2000f8f10ff */
[----:B------:R-:W-:Y:S01]  /*1360*/  UMOV UR30, URZ ;  /* 0x000000ff001e7c82 */ /* 0x000fe20008000000 */
[----:B------:R-:W-:Y:S01]  /*1370*/  UMOV UR29, URZ ;  /* 0x000000ff001d7c82 */ /* 0x000fe20008000000 */
[----:B----4-:R-:W-:Y:S01]  /*1380*/  R2UR UR32, R2 ;  /* 0x00000000022072ca */ /* 0x010fe200000e0000 */
[----:B------:R-:W-:Y:S01]  /*1390*/  UMOV UR27, URZ ;  /* 0x000000ff001b7c82 */ /* 0x000fe20008000000 */
[----:B------:R-:W-:Y:S01]  /*13a0*/  UMOV UR44, URZ ;  /* 0x000000ff002c7c82 */ /* 0x000fe20008000000 */
[----:B------:R-:W-:Y:S01]  /*13b0*/  UMOV UR38, URZ ;  /* 0x000000ff00267c82 */ /* 0x000fe20008000000 */
[----:B------:R-:W-:Y:S01]  /*13c0*/  UMOV UR39, UR45 ;  /* 0x0000002d00277c82 */ /* 0x000fe20008000000 */
[----:B------:R-:W-:Y:S01]  /*13d0*/  UMOV UR36, URZ ;  /* 0x000000ff00247c82 */ /* 0x000fe20008000000 */
[----:B------:R-:W-:Y:S01]  /*13e0*/  UMOV UR37, UR45 ;  /* 0x0000002d00257c82 */ /* 0x000fe20008000000 */
[----:B------:R-:W-:Y:S01]  /*13f0*/  UMOV UR34, URZ ;  /* 0x000000ff00227c82 */ /* 0x000fe20008000000 */
[----:B------:R-:W-:-:S07]  /*1400*/  UMOV UR35, UR45 ;  /* 0x0000002d00237c82 */ /* 0x000fce0008000000 */
.L_x_28:
[----:B------:R-:W-:Y:S01]  /*1410*/  USHF.L.U32 UR5, UR29, 0x1f, URZ ;  /* 0x0000001f1d057899 */ /* 0x000fe200080006ff */
[----:B------:R-:W-:Y:S01]  /*1420*/  SHF.L.U32 R3, R5, 0x1f, RZ ;  /* 0x0000001f05037819 */ /* 0x000fe200000006ff */
[----:B------:R-:W-:Y:S02]  /*1430*/  ULEA UR6, UR27, UR4, 0x3 ;  /* 0x000000041b067291 */ /* 0x000fe4000f8e18ff */
[----:B-1----:R-:W-:Y:S02]  /*1440*/  ULEA UR7, UR30, UR4, 0x3 ;  /* 0x000000041e077291 */ /* 0x002fe4000f8e18ff */
[----:B----4-:R-:W-:Y:S01]  /*1450*/  MOV R2, UR5 ;  /* 0x0000000500027c02 */ /* 0x010fe20008000f00 */
[----:B------:R-:W-:Y:S02]  /*1460*/  ULEA.HI.SX32 UR33, UR31, UR33, 0x1e ;  /* 0x000000211f217291 */ /* 0x000fe4000f8ff2ff */
[----:B------:R-:W-:Y:S02]  /*1470*/  ULEA UR9, UR30, UR32, 0x14 ;  /* 0x000000201e097291 */ /* 0x000fe4000f8ea0ff */
[----:B-----5:R1:W4:Y:S01]  /*1480*/  SYNCS.PHASECHK.TRANS64.TRYWAIT P1, [UR6], R2 ;  /* 0x00000002ff0075a7 */ /* 0x0203220008021106 */
[----:B------:R-:W-:-:S02]  /*1490*/  UPLOP3.LUT UP2, UPT, UPT, UPT, UPT, 0x40, 0x4 ;  /* 0x000000000004789c */ /* 0x000fc40003f4e870 */
[----:B------:R-:W-:Y:S01]  /*14a0*/  UISETP.GE.AND UP0, UPT, UR33, 0x200, UPT ;  /* 0x000002002100788c */ /* 0x000fe2000bf06270 */
[----:B------:R-:W5:Y:S02]  /*14b0*/  SYNCS.PHASECHK.TRANS64.TRYWAIT P0, [UR7+0x80], R3 ;  /* 0x00008003ff0075a7 */ /* 0x000f640008001107 */
[----:B-1--45:R-:W-:Y:S08]  /*14c0*/  @!P0 BRA `(.L_x_24) ;  /* 0x0000002c00148947 */ /* 0x032ff00003800000 */
.L_x_48:
[----:B------:R-:W-:-:S05]  /*14d0*/  UMOV UR25, 0xffffffc0 ;  /* 0xffffffc000197882 */ /* 0x000fca0000000000 */
.L_x_27:
[----:B------:R-:W-:Y:S02]  /*14e0*/  UIADD3 UR22, UPT, UPT, UR27, 0x1, URZ ;  /* 0x000000011b167890 */ /* 0x000fe4000fffe0ff */
[----:B----4-:R-:W-:Y:S02]  /*14f0*/  ULEA UR48, UR27, UR11, 0xa ;  /* 0x0000000b1b307291 */ /* 0x010fe4000f8e50ff */
[----:B------:R-:W-:Y:S02]  /*1500*/  UISETP.NE.AND UP1, UPT, UR22, 0x7, UPT ;  /* 0x000000071600788c */ /* 0x000fe4000bf25270 */
[----:B------:R-:W-:Y:S02]  /*1510*/  ULEA UR46, UR27, UR10, 0x9 ;  /* 0x0000000a1b2e7291 */ /* 0x000fe4000f8e48ff */
[----:B------:R-:W-:Y:S02]  /*1520*/  ULEA UR5, UR27, UR4, 0x3 ;  /* 0x000000041b057291 */ /* 0x000fe4000f8e18ff */
[----:B------:R-:W-:Y:S02]  /*1530*/  UIADD3 UR20, UPT, UPT, UR25, 0x40, URZ ;  /* 0x0000004019147890 */ /* 0x000fe4000fffe0ff */
[----:B------:R-:W-:Y:S02]  /*1540*/  USEL UR21, URZ, 0x1, UP1 ;  /* 0x00000001ff157887 */ /* 0x000fe40008800000 */
[----:B------:R-:W-:Y:S02]  /*1550*/  USEL UR27, UR22, URZ, UP1 ;  /* 0x000000ff161b7287 */ /* 0x000fe40008800000 */
[----:B------:R-:W-:Y:S02]  /*1560*/  UIADD3 UR42, UPT, UPT, UR48, 0x2, URZ ;  /* 0x00000002302a7890 */ /* 0x000fe4000fffe0ff */
[----:B------:R-:W-:Y:S02]  /*1570*/  UIADD3 UR40, UPT, UPT, UR46, 0x2, URZ ;  /* 0x000000022e287890 */ /* 0x000fe4000fffe0ff */
[----:B------:R-:W-:Y:S02]  /*1580*/  UIADD3 UR28, UPT, UPT, UR48, 0x4, URZ ;  /* 0x00000004301c7890 */ /* 0x000fe4000fffe0ff */
[----:B------:R-:W-:Y:S02]  /*1590*/  UIADD3 UR26, UPT, UPT, UR46, 0x4, URZ ;  /* 0x000000042e1a7890 */ /* 0x000fe4000fffe0ff */
[----:B------:R-:W-:Y:S02]  /*15a0*/  UIADD3 UR6, UPT, UPT, UR48, 0x6, URZ ;  /* 0x0000000630067890 */ /* 0x000fe4000fffe0ff */
[----:B------:R-:W-:Y:S02]  /*15b0*/  UIADD3 UR8, UPT, UPT, UR46, 0x6, URZ ;  /* 0x000000062e087890 */ /* 0x000fe4000fffe0ff */
[----:B------:R-:W-:Y:S02]  /*15c0*/  UIADD3 UR24, UPT, UPT, UR5, 0x38, URZ ;  /* 0x0000003805187890 */ /* 0x000fe4000fffe0ff */
[----:B------:R-:W-:Y:S01]  /*15d0*/  UISETP.GT.U32.AND UP1, UPT, UR20, 0x3e, UPT ;  /* 0x0000003e1400788c */ /* 0x000fe2000bf24070 */
[----:B------:R-:W-:Y:S01]  /*15e0*/  UMOV UR49, 0x40004040 ;  /* 0x4000404000317882 */ /* 0x000fe20000000000 */
[----:B------:R-:W-:Y:S01]  /*15f0*/  UMOV UR47, 0x40004040 ;  /* 0x40004040002f7882 */ /* 0x000fe20000000000 */
[----:B------:R-:W-:Y:S01]  /*1600*/  UMOV UR43, 0x40004040 ;  /* 0x40004040002b7882 */ /* 0x000fe20000000000 */
[----:B------:R-:W-:Y:S01]  /*1610*/  UMOV UR41, 0x40004040 ;  /* 0x4000404000297882 */ /* 0x000fe20000000000 */
[----:B-----5:R-:W-:Y:S06]  /*1620*/  @P1 BRA `(.L_x_25) ;  /* 0x0000000000101947 */ /* 0x020fec0003800000 */
[----:B------:R-:W-:Y:S06]  /*1630*/  USHF.L.U32 UR20, UR29, 0x1f, URZ ;  /* 0x0000001f1d147899 */ /* 0x000fec00080006ff */
[----:B-1----:R-:W-:Y:S04]  /*1640*/  MOV R2, UR20 ;  /* 0x0000001400027c02 */ /* 0x002fe80008000f00 */
[----:B------:R-:W1:Y:S02]  /*1650*/  SYNCS.PHASECHK.TRANS64.TRYWAIT P0, [UR5], R2 ;  /* 0x00000002ff0075a7 */ /* 0x000e640008001105 */
[----:B-1----:R-:W-:Y:S05]  /*1660*/  @!P0 BRA `(.L_x_26) ;  /* 0x0000002800cc8947 */ /* 0x002fea0003800000 */
.L_x_25:
[----:B------:R-:W-:Y:S01]  /*1670*/  ULOP3.LUT UR29, UR29, UR21, URZ, 0x3c, !UPT ;  /* 0x000000151d1d7292 */ /* 0x000fe2000f8e3cff */
[----:B------:R-:W-:Y:S01]  /*1680*/  PLOP3.LUT P0, PT, PT, PT, UP1, 0x80, 0x8 ;  /* 0x000000000008781c */ /* 0x000fe20003f0f018 */
[----:B------:R-:W-:Y:S01]  /*1690*/  UIADD3 UR25, UPT, UPT, UR25, 0x1, URZ ;  /* 0x0000000119197890 */ /* 0x000fe2000fffe0ff */
[----:B------:R-:W-:Y:S01]  /*16a0*/  PLOP3.LUT P1, PT, PT, PT, PT, 0x80, 0x8 ;  /* 0x000000000008781c */ /* 0x000fe20003f2f070 */
[----:B------:R-:W-:Y:S01]  /*16b0*/  @!UP1 USHF.L.U32 UR5, UR29, 0x1f, URZ ;  /* 0x0000001f1d059899 */ /* 0x000fe200080006ff */
[----:B------:R4:W-:Y:S01]  /*16c0*/  UTCHMMA gdesc[UR46], gdesc[UR48], tmem[UR9], tmem[UR44], idesc[UR45], UP2 ;  /* 0x00ff2c302e0075ea */ /* 0x0009e20009000009 */
[----:B------:R-:W-:Y:S01]  /*16d0*/  UMOV UR52, UR6 ;  /* 0x0000000600347c82 */ /* 0x000fe20008000000 */
[----:B------:R-:W-:Y:S01]  /*16e0*/  @!UP1 ULEA UR6, UR27, UR4, 0x3 ;  /* 0x000000041b069291 */ /* 0x000fe2000f8e18ff */
[----:B------:R4:W-:Y:S01]  /*16f0*/  UTCHMMA gdesc[UR40], gdesc[UR42], tmem[UR9], tmem[UR38], idesc[UR39], UPT ;  /* 0x00ff262a280075ea */ /* 0x0009e2000b800009 */
[----:B------:R-:W-:Y:S01]  /*1700*/  UMOV UR20, UR28 ;  /* 0x0000001c00147c82 */ /* 0x000fe20008000000 */
[----:B------:R-:W-:Y:S01]  /*1710*/  UMOV UR21, 0x40004040 ;  /* 0x4000404000157882 */ /* 0x000fe20000000000 */
[----:B------:R-:W-:Y:S01]  /*1720*/  UMOV UR50, UR26 ;  /* 0x0000001a00327c82 */ /* 0x000fe20008000000 */
[----:B------:R-:W-:Y:S01]  /*1730*/  UMOV UR51, 0x40004040 ;  /* 0x4000404000337882 */ /* 0x000fe20000000000 */
[----:B-1----:R-:W-:Y:S01]  /*1740*/  IMAD.U32 R2, RZ, RZ, UR5 ;  /* 0x00000005ff027e24 */ /* 0x002fe2000f8e00ff */
[----:B------:R-:W-:Y:S01]  /*1750*/  UMOV UR53, 0x40004040 ;  /* 0x4000404000357882 */ /* 0x000fe20000000000 */
[----:B------:R-:W-:Y:S01]  /*1760*/  UMOV UR54, UR8 ;  /* 0x0000000800367c82 */ /* 0x000fe20008000000 */
[----:B------:R-:W-:Y:S01]  /*1770*/  UMOV UR55, 0x40004040 ;  /* 0x4000404000377882 */ /* 0x000fe20000000000 */
[----:B------:R4:W-:Y:S01]  /*1780*/  UTCHMMA gdesc[UR50], gdesc[UR20], tmem[UR9], tmem[UR36], idesc[UR37], UPT ;  /* 0x00ff2414320075ea */ /* 0x0009e2000b800009 */
[----:B------:R4:W-:Y:S01]  /*1790*/  UTCHMMA gdesc[UR54], gdesc[UR52], tmem[UR9], tmem[UR34], idesc[UR35], UPT ;  /* 0x00ff2234360075ea */ /* 0x0009e2000b800009 */
[----:B------:R4:W-:Y:S01]  /*17a0*/  UTCBAR.MULTICAST [UR24], URZ, UR23 ;  /* 0x000000ff180073e9 */ /* 0x0009e20008000817 */
[----:B------:R4:W5:Y:S01]  /*17b0*/  @!P0 SYNCS.PHASECHK.TRANS64.TRYWAIT P1, [UR6], R2 ;  /* 0x00000002ff0085a7 */ /* 0x0009620008021106 */
[----:B------:R-:W-:Y:S02]  /*17c0*/  UISETP.NE.AND UP1, UPT, UR25, URZ, UPT ;  /* 0x000000ff1900728c */ /* 0x000fe4000bf25270 */
[----:B------:R-:W-:Y:S07]  /*17d0*/  UPLOP3.LUT UP2, UPT, UPT, UPT, UPT, 0x80, 0x8 ;  /* 0x000000000008789c */ /* 0x000fee0003f4f070 */
[----:B------:R-:W-:Y:S05]  /*17e0*/  BRA.U UP1, `(.L_x_27) ;  /* 0xfffffffd013c7547 */ /* 0x000fea000b83ffff */
[----:B------:R-:W-:Y:S02]  /*17f0*/  UIADD3 UR7, UPT, UPT, UR7, 0x70, URZ ;  /* 0x0000007007077890 */ /* 0x000fe4000fffe0ff */
[----:B------:R-:W-:-:S04]  /*1800*/  UIADD3 UR30, UPT, UPT, UR30, 0x1, URZ ;  /* 0x000000011e1e7890 */ /* 0x000fc8000fffe0ff */
[----:B------:R-:W-:-:S03]  /*1810*/  UISETP.NE.AND UP1, UPT, UR30, 0x2, UPT ;  /* 0x000000021e00788c */ /* 0x000fc6000bf25270 */
[----:B------:R1:W-:Y:S01]  /*1820*/  UTCBAR.MULTICAST [UR7], URZ, UR19 ;  /* 0x000000ff070073e9 */ /* 0x0003e20008000813 */
[----:B------:R-:W-:Y:S02]  /*1830*/  USEL UR5, URZ, 0x1, UP1 ;  /* 0x00000001ff057887 */ /* 0x000fe40008800000 */
[----:B------:R-:W-:-:S04]  /*1840*/  USEL UR30, UR30, URZ, UP1 ;  /* 0x000000ff1e1e7287 */ /* 0x000fc80008800000 */
[----:B------:R-:W-:Y:S01]  /*1850*/  LOP3.LUT R5, R5, UR5, RZ, 0x3c, !PT ;  /* 0x0000000505057c12 */ /* 0x000fe2000f8e3cff */
[----:B------:R-:W-:Y:S07]  /*1860*/  BRA.U !UP0, `(.L_x_28) ;  /* 0xfffffff908e87547 */ /* 0x000fee000b83ffff */
[----:B------:R-:W-:-:S06]  /*1870*/  UIADD3 UR30, UPT, UPT, UR30, 0x1, URZ ;  /* 0x000000011e1e7890 */ /* 0x000fcc000fffe0ff */
[----:B------:R-:W-:Y:S02]  /*1880*/  MOV R6, UR30 ;  /* 0x0000001e00067c02 */ /* 0x000fe40008000f00 */
.L_x_23:
[----:B------:R-:W-:-:S04]  /*1890*/  ULOP3.LUT UR18, UR18, 0x1, URZ, 0xc0, !UPT ;  /* 0x0000000112127892 */ /* 0x000fc8000f8ec0ff */
[----:B------:R-:W-:-:S09]  /*18a0*/  UISETP.NE.U32.AND UP0, UPT, UR18, 0x1, UPT ;  /* 0x000000011200788c */ /* 0x000fd2000bf05070 */
[----:B------:R-:W-:Y:S05]  /*18b0*/  BRA.U !UP0, `(.L_x_22) ;  /* 0x00000001082c7547 */ /* 0x000fea000b800000 */
[----:B----4-:R-:W4:Y:S01]  /*18c0*/  S2R R2, SR_CgaCtaId ;  /* 0x0000000000027919 */ /* 0x010f220000008800 */
[----:B------:R-:W-:Y:S02]  /*18d0*/  ISETP.NE.AND P0, PT, R6, 0x2, PT ;  /* 0x000000020600780c */ /* 0x000fe40003f05270 */
[----:B------:R-:W-:Y:S02]  /*18e0*/  MOV R3, 0x400 ;  /* 0x0000040000037802 */ /* 0x000fe40000000f00 */
[----:B------:R-:W-:-:S04]  /*18f0*/  SEL R4, RZ, 0x1, P0 ;  /* 0x00000001ff047807 */ /* 0x000fc80000000000 */
[----:B------:R-:W-:-:S05]  /*1900*/  LOP3.LUT R4, R5, R4, RZ, 0x3c, !PT ;  /* 0x0000000405047212 */ /* 0x000fca00078e3cff */
[----:B------:R-:W-:Y:S01]  /*1910*/  IMAD.U32 R4, R4, -0x80000000, RZ ;  /* 0x8000000004047824 */ /* 0x000fe200078e00ff */
[----:B----4-:R-:W-:Y:S02]  /*1920*/  LEA R2, R2, R3, 0x18 ;  /* 0x0000000302027211 */ /* 0x010fe400078ec0ff */
[----:B------:R-:W-:-:S05]  /*1930*/  SEL R3, R6, RZ, P0 ;  /* 0x000000ff06037207 */ /* 0x000fca0000000000 */
[----:B------:R-:W-:-:S04]  /*1940*/  IMAD R2, R3, 0x8, R2 ;  /* 0x0000000803027824 */ /* 0x000fc800078e0202 */
[----:B------:R-:W4:Y:S02]  /*1950*/  SYNCS.PHASECHK.TRANS64.TRYWAIT P0, [R2+URZ+0x80], R4 ;  /* 0x00008004020075a7 */ /* 0x000f2400080011ff */
[----:B----4-:R-:W-:Y:S05]  /*1960*/  @!P0 BRA `(.L_x_29) ;  /* 0x00000028002c8947 */ /* 0x010fea0003800000 */
.L_x_22:
[----:B------:R-:W-:-:S13]  /*1970*/  ISETP.GT.AND P0, PT, R69, 0x3, PT ;  /* 0x000000034500780c */ /* 0x000fda0003f04270 */
[----:B-12345:R-:W-:Y:S05]  /*1980*/  @P0 EXIT ;  /* 0x000000000000094d */ /* 0x03efea0003800000 */
[----:B------:R-:W-:-:S13]  /*1990*/  ISETP.NE.AND P0, PT, R69, RZ, PT ;  /* 0x000000ff4500720c */ /* 0x000fda0003f05270 */
[----:B------:R-:W-:Y:S05]  /*19a0*/  @P0 BRA `(.L_x_30) ;  /* 0x0000000000b80947 */ /* 0x000fea0003800000 */
[----:B------:R-:W1:Y:S01]  /*19b0*/  S2UR UR6, SR_CgaCtaId ;  /* 0x00000000000679c3 */ /* 0x000e620000008800 */
[----:B------:R-:W-:Y:S01]  /*19c0*/  NOP ;  /* 0x0000000000007918 */ /* 0x000fe20000000000 */
[----:B------:R-:W-:Y:S01]  /*19d0*/  UMOV UR4, 0x40 ;  /* 0x0000004000047882 */ /* 0x000fe20000000000 */
[----:B------:R-:W-:Y:S01]  /*19e0*/  UMOV UR5, 0x400 ;  /* 0x0000040000057882 */ /* 0x000fe20000000000 */
[----:B-1----:R-:W-:Y:S02]  /*19f0*/  ULEA UR4, UR6, UR4, 0x18 ;  /* 0x0000000406047291 */ /* 0x002fe4000f8ec0ff */
[----:B------:R-:W-:-:S07]  /*1a00*/  ULEA UR5, UR6, UR5, 0x18 ;  /* 0x0000000506057291 */ /* 0x000fce000f8ec0ff */
[----:B------:R-:W1:Y:S02]  /*1a10*/  LDS.U8 R2, [UR4] ;  /* 0x00000004ff027984 */ /* 0x000e640008000000 */
[----:B-1----:R-:W-:-:S13]  /*1a20*/  ISETP.NE.AND P0, PT, R2, RZ, PT ;  /* 0x000000ff0200720c */ /* 0x002fda0003f05270 */
[----:B------:R-:W-:Y:S05]  /*1a30*/  @P0 BRA `(.L_x_31) ;  /* 0x00000000007c0947 */ /* 0x000fea0003800000 */
[----:B------:R-:W-:-:S13]  /*1a40*/  ELECT P0, URZ, PT ;  /* 0x0000000000ff782f */ /* 0x000fda0003800000 */
[----:B------:R-:W-:Y:S05]  /*1a50*/  @!P0 BRA `(.L_x_32) ;  /* 0x0000000000848947 */ /* 0x000fea0003800000 */
[----:B------:R-:W-:Y:S01]  /*1a60*/  UMOV UR4, 0x4 ;  /* 0x0000000400047882 */ /* 0x000fe20000000000 */
[----:B------:R-:W-:-:S04]  /*1a70*/  IMAD.MOV.U32 R3, RZ, RZ, 0xf ;  /* 0x0000000fff037424 */ /* 0x000fc800078e00ff */
[----:B------:R-:W-:Y:S04]  /*1a80*/  DEPBAR.LE SB1, 0x36 ;  /* 0x00009d800000791a */ /* 0x000fe80000000000 */
[----:B------:R-:W1:Y:S02]  /*1a90*/  UTCATOMSWS.FIND_AND_SET.ALIGN UP0, UR4, UR4 ;  /* 0x00000004000475e3 */ /* 0x000e640008000800 */
[----:B-1----:R-:W-:Y:S01]  /*1aa0*/  PLOP3.LUT P0, PT, PT, PT, UP0, 0x80, 0x8 ;  /* 0x000000000008781c */ /* 0x002fe20003f0f008 */
[----:B------:R-:W-:-:S03]  /*1ab0*/  IMAD.U32 R4, RZ, RZ, UR4 ;  /* 0x00000004ff047e24 */ /* 0x000fc6000f8e00ff */
[----:B------:R-:W-:-:S04]  /*1ac0*/  SEL R2, RZ, 0xffffffff, !P0 ;  /* 0xffffffffff027807 */ /* 0x000fc80004000000 */
[----:B------:R-:W-:Y:S01]  /*1ad0*/  ISETP.NE.AND P0, PT, R2, RZ, PT ;  /* 0x000000ff0200720c */ /* 0x000fe20003f05270 */
[----:B------:R-:W-:-:S12]  /*1ae0*/  IMAD.MOV.U32 R2, RZ, RZ, 0x1 ;  /* 0x00000001ff027424 */ /* 0x000fd800078e00ff */
[----:B------:R-:W-:Y:S05]  /*1af0*/  @P0 BRA `(.L_x_33) ;  /* 0x0000000000240947 */ /* 0x000fea0003800000 */
.L_x_34:
[----:B------:R-:W-:Y:S05]  /*1b00*/  NANOSLEEP 0x64 ;  /* 0x000000640000795d */ /* 0x000fea0003800000 */
[----:B------:R-:W-:-:S05]  /*1b10*/  UMOV UR4, 0x4 ;  /* 0x0000000400047882 */ /* 0x000fca0000000000 */
[----:B------:R-:W-:Y:S04]  /*1b20*/  DEPBAR.LE SB1, 0x36 ;  /* 0x00009d800000791a */ /* 0x000fe80000000000 */
[----:B------:R-:W1:Y:S02]  /*1b30*/  UTCATOMSWS.FIND_AND_SET.ALIGN UP0, UR4, UR4 ;  /* 0x00000004000475e3 */ /* 0x000e640008000800 */
[----:B-1----:R-:W-:-:S04]  /*1b40*/  PLOP3.LUT P0, PT, PT, PT, UP0, 0x80, 0x8 ;  /* 0x000000000008781c */ /* 0x002fc80003f0f008 */
[----:B------:R-:W-:-:S04]  /*1b50*/  SEL R4, RZ, 0xffffffff, !P0 ;  /* 0xffffffffff047807 */ /* 0x000fc80004000000 */
[----:B------:R-:W-:Y:S01]  /*1b60*/  ISETP.NE.AND P0, PT, R4, RZ, PT ;  /* 0x000000ff0400720c */ /* 0x000fe20003f05270 */
[----:B------:R-:W-:-:S12]  /*1b70*/  IMAD.U32 R4, RZ, RZ, UR4 ;  /* 0x00000004ff047e24 */ /* 0x000fd8000f8e00ff */
[----:B------:R-:W-:Y:S05]  /*1b80*/  @!P0 BRA `(.L_x_34) ;  /* 0xfffffffc00dc8947 */ /* 0x000fea000383ffff */
.L_x_33:
[C---:B------:R-:W-:Y:S01]  /*1b90*/  VIADD R5, R4.reuse, 0x10 ;  /* 0x0000001004057836 */ /* 0x040fe20000000000 */
[----:B------:R-:W-:Y:S01]  /*1ba0*/  UMOV UR4, 0x50 ;  /* 0x0000005000047882 */ /* 0x000fe20000000000 */
[----:B------:R-:W-:Y:S01]  /*1bb0*/  SHF.L.U32 R3, R3, R4, RZ ;  /* 0x0000000403037219 */ /* 0x000fe200000006ff */
[----:B------:R-:W-:Y:S01]  /*1bc0*/  ULEA UR4, UR6, UR4, 0x18 ;  /* 0x0000000406047291 */ /* 0x000fe2000f8ec0ff */
[----:B------:R-:W-:Y:S01]  /*1bd0*/  IMAD.SHL.U32 R4, R4, 0x20, RZ ;  /* 0x0000002004047824 */ /* 0x000fe200078e00ff */
[----:B------:R-:W-:-:S04]  /*1be0*/  SHF.L.U32 R2, R2, R5, RZ ;  /* 0x0000000502027219 */ /* 0x000fc800000006ff */
[----:B------:R-:W-:-:S05]  /*1bf0*/  LOP3.LUT R2, R2, R3, RZ, 0xfc, !PT ;  /* 0x0000000302027212 */ /* 0x000fca00078efcff */
[----:B------:R1:W-:Y:S04]  /*1c00*/  ATOMS.OR RZ, [UR4], R2 ;  /* 0x00000002ffff798c */ /* 0x0003e8000b000004 */
[----:B------:R1:W-:Y:S01]  /*1c10*/  STS [UR5+0x98], R4 ;  /* 0x00009804ff007988 */ /* 0x0003e20008000805 */
[----:B------:R-:W-:Y:S05]  /*1c20*/  BRA `(.L_x_32) ;  /* 0x0000000000107947 */ /* 0x000fea0003800000 */
.L_x_31:
[----:B------:R-:W-:-:S05]  /*1c30*/  MOV R2, 0xffffffff ;  /* 0xffffffff00027802 */ /* 0x000fca0000000f00 */
[----:B------:R1:W-:Y:S02]  /*1c40*/  STS [UR5+0x98], R2 ;  /* 0x00009802ff007988 */ /* 0x0003e40008000805 */
[----:B-1----:R-:W-:Y:S02]  /*1c50*/  MOV R2, 0x1c70 ;  /* 0x00001c7000027802 */ /* 0x002fe40000000f00 */
[----:B------:R-:W-:Y:S05]  /*1c60*/  CALL.REL.NOINC `($__internal_1_$__cuda_sm10x_tcgen05_guardrail_trap_phase_invalid_during_alloc) ;  /* 0x0000002400a87944 */ /* 0x000fea0003c00000 */
.L_x_32:
[----:B------:R-:W-:Y:S05]  /*1c70*/  WARPSYNC.ALL ;  /* 0x0000000000007948 */ /* 0x000fea0003800000 */
[----:B------:R-:W-:Y:S01]  /*1c80*/  NOP ;  /* 0x0000000000007918 */ /* 0x000fe20000000000 */
.L_x_30:
[----:B------:R-:W2:Y:S08]  /*1c90*/  S2UR UR26, SR_CgaCtaId ;  /* 0x00000000001a79c3 */ /* 0x000eb00000008800 */
[----:B------:R-:W-:Y:S01]  /*1ca0*/  BAR.SYNC.DEFER_BLOCKING 0x2, 0xa0 ;  /* 0x0082800000007b1d */ /* 0x000fe20000010000 */
[C---:B-1----:R-:W-:Y:S02]  /*1cb0*/  IMAD.SHL.U32 R2, R0.reuse, 0x80, RZ ;  /* 0x0000008000027824 */ /* 0x042fe400078e00ff */
[----:B------:R-:W-:-:S03]  /*1cc0*/  IMAD.SHL.U32 R3, R0, 0x40, RZ ;  /* 0x0000004000037824 */ /* 0x000fc600078e00ff */
[----:B------:R-:W-:Y:S02]  /*1cd0*/  UMOV UR4, 0x400 ;  /* 0x0000040000047882 */ /* 0x000fe40000000000 */
[----:B------:R-:W1:Y:S01]  /*1ce0*/  S2UR UR30, SR_CTAID.Z ;  /* 0x00000000001e79c3 */ /* 0x000e620000002700 */
[----:B------:R-:W-:-:S04]  /*1cf0*/  LOP3.LUT R2, R2, 0x780, RZ, 0xc0, !PT ;  /* 0x0000078002027812 */ /* 0x000fc800078ec0ff */
[----:B------:R-:W-:-:S04]  /*1d00*/  LOP3.LUT R3, R2, 0x3800, R3, 0xf8, !PT ;  /* 0x0000380002037812 */ /* 0x000fc800078ef803 */
[----:B------:R-:W-:Y:S01]  /*1d10*/  LOP3.LUT R3, R3, 0x10, R0, 0xf8, !PT ;  /* 0x0000001003037812 */ /* 0x000fe200078ef800 */
[----:B--2---:R-:W-:Y:S02]  /*1d20*/  ULEA UR26, UR26, UR4, 0x18 ;  /* 0x000000041a1a7291 */ /* 0x004fe4000f8ec0ff */
[----:B-1----:R-:W-:-:S07]  /*1d30*/  UISETP.GT.U32.AND UP0, UPT, UR30, 0x1ff, UPT ;  /* 0x000001ff1e00788c */ /* 0x002fce000bf04070 */
[----:B------:R-:W1:Y:S02]  /*1d40*/  LDS R67, [UR26+0x98] ;  /* 0x0000981aff437984 */ /* 0x000e640008000800 */
[----:B------:R-:W-:Y:S05]  /*1d50*/  BRA.U UP0, `(.L_x_35) ;  /* 0x0000001d00dc7547 */ /* 0x000fea000b800000 */
[----:B------:R-:W2:Y:S01]  /*1d60*/  LDCU.64 UR6, c[0x0][0x5c0] ;  /* 0x0000b800ff0677ac */ /* 0x000ea20008000a00 */
[----:B------:R-:W-:Y:S01]  /*1d70*/  VIADD R3, R3, UR26 ;  /* 0x0000001a03037c36 */ /* 0x000fe20008000000 */
[----:B------:R-:W3:Y:S01]  /*1d80*/  S2UR UR23, SR_CTAID.X ;  /* 0x00000000001779c3 */ /* 0x000ee20000002500 */
[----:B------:R-:W-:Y:S01]  /*1d90*/  IMAD.U32 R4, R0, 0x10000, RZ ;  /* 0x0001000000047824 */ /* 0x000fe200078e00ff */
[----:B------:R-:W4:Y:S01]  /*1da0*/  LDCU UR8, c[0x0][0x5d0] ;  /* 0x0000ba00ff0877ac */ /* 0x000f220008000800 */
[C---:B------:R-:W-:Y:S02]  /*1db0*/  VIADD R5, R3.reuse, 0x8460 ;  /* 0x0000846003057836 */ /* 0x040fe40000000000 */
[C---:B------:R-:W-:Y:S01]  /*1dc0*/  VIADD R2, R3.reuse, 0x460 ;  /* 0x0000046003027836 */ /* 0x040fe20000000000 */
[----:B------:R-:W5:Y:S01]  /*1dd0*/  LDCU UR10, c[0x0][0x374] ;  /* 0x00006e80ff0a77ac */ /* 0x000f620008000800 */
[C---:B------:R-:W-:Y:S01]  /*1de0*/  VIADD R9, R3.reuse, 0x8440 ;  /* 0x0000844003097836 */ /* 0x040fe20000000000 */
[----:B------:R-:W-:Y:S01]  /*1df0*/  SHF.R.U32.HI R72, RZ, 0x3, R5 ;  /* 0x00000003ff487819 */ /* 0x000fe20000011605 */
[----:B------:R-:W-:Y:S01]  /*1e00*/  VIADD R7, R3, 0x8420 ;  /* 0x0000842003077836 */ /* 0x000fe20000000000 */
[----:B------:R-:W1:Y:S01]  /*1e10*/  LDCU.64 UR28, c[0x0][0x348] ;  /* 0x00006900ff1c77ac */ /* 0x000e620008000a00 */
[----:B------:R-:W-:Y:S01]  /*1e20*/  SHF.R.U32.HI R65, RZ, 0x3, R2 ;  /* 0x00000003ff417819 */ /* 0x000fe20000011602 */
[----:B------:R-:W-:Y:S01]  /*1e30*/  IMAD.MOV.U32 R60, RZ, RZ, RZ ;  /* 0x000000ffff3c7224 */ /* 0x000fe200078e00ff */
[----:B------:R-:W-:Y:S01]  /*1e40*/  LOP3.LUT R72, R5, 0x70, R72, 0x78, !PT ;  /* 0x0000007005487812 */ /* 0x000fe200078e7848 */
[C---:B------:R-:W-:Y:S01]  /*1e50*/  VIADD R5, R3.reuse, 0x8400 ;  /* 0x0000840003057836 */ /* 0x040fe20000000000 */
[----:B------:R-:W3:Y:S01]  /*1e60*/  LDCU UR22, c[0x0][0x5cc] ;  /* 0x0000b980ff1677ac */ /* 0x000ee20008000800 */
[----:B------:R-:W-:Y:S01]  /*1e70*/  LOP3.LUT R65, R2, 0x70, R65, 0x78, !PT ;  /* 0x0000007002417812 */ /* 0x000fe200078e7841 */
[----:B------:R-:W-:Y:S01]  /*1e80*/  VIADD R2, R3, 0x420 ;  /* 0x0000042003027836 */ /* 0x000fe20000000000 */
[----:B------:R-:W-:Y:S01]  /*1e90*/  LOP3.LUT R4, R4, 0xe00000, RZ, 0xc0, !PT ;  /* 0x00e0000004047812 */ /* 0x000fe200078ec0ff */
[----:B--2---:R-:W-:Y:S01]  /*1ea0*/  UIMAD.WIDE.U32 UR4, UR30, UR7, URZ ;  /* 0x000000071e0472a5 */ /* 0x004fe2000f8e00ff */
[----:B------:R-:W-:Y:S01]  /*1eb0*/  SHF.R.U32.HI R66, RZ, 0x3, R5 ;  /* 0x00000003ff427819 */ /* 0x000fe20000011605 */
[----:B------:R-:W-:Y:S01]  /*1ec0*/  IMAD.MOV.U32 R0, RZ, RZ, 0x1 ;  /* 0x00000001ff007424 */ /* 0x000fe200078e00ff */
[----:B------:R-:W-:Y:S01]  /*1ed0*/  SHF.R.U32.HI R63, RZ, 0x3, R2 ;  /* 0x00000003ff3f7819 */ /* 0x000fe20000011602 */
[----:B------:R-:W-:Y:S01]  /*1ee0*/  UIADD3 UR4, UPT, UPT, UR30, -UR5, URZ ;  /* 0x800000051e047290 */ /* 0x000fe2000fffe0ff */
[----:B------:R-:W-:Y:S01]  /*1ef0*/  LOP3.LUT R66, R5, 0x70, R66, 0x78, !PT ;  /* 0x0000007005427812 */ /* 0x000fe200078e7842 */
[C---:B------:R-:W-:Y:S01]  /*1f00*/  VIADD R5, R3.reuse, 0x440 ;  /* 0x0000044003057836 */ /* 0x040fe20000000000 */
[----:B------:R-:W-:Y:S01]  /*1f10*/  SHF.R.U32.HI R70, RZ, 0x3, R9 ;  /* 0x00000003ff467819 */ /* 0x000fe20000011609 */
[----:B------:R-:W-:Y:S01]  /*1f20*/  USHF.R.U32.HI UR4, URZ, UR17, UR4 ;  /* 0x00000011ff047299 */ /* 0x000fe20008011604 */
[----:B------:R-:W-:Y:S01]  /*1f30*/  VIADD R3, R3, 0x400 ;  /* 0x0000040003037836 */ /* 0x000fe20000000000 */
[----:B-1----:R-:W-:Y:S01]  /*1f40*/  UIADD3 UR34, UP1, UPT, UR28, 0x140, URZ ;  /* 0x000001401c227890 */ /* 0x002fe2000ff3e0ff */
[----:B------:R-:W-:Y:S01]  /*1f50*/  SHF.R.U32.HI R68, RZ, 0x3, R7 ;  /* 0x00000003ff447819 */ /* 0x000fe20000011607 */
[----:B------:R-:W-:Y:S01]  /*1f60*/  UIADD3 UR4, UPT, UPT, UR5, UR4, URZ ;  /* 0x0000000405047290 */ /* 0x000fe2000fffe0ff */
[----:B------:R-:W-:Y:S01]  /*1f70*/  SHF.R.U32.HI R64, RZ, 0x3, R5 ;  /* 0x00000003ff407819 */ /* 0x000fe20000011605 */
[----:B------:R-:W-:Y:S01]  /*1f80*/  UIADD3 UR32, UP0, UPT, UR28, 0x1c0, URZ ;  /* 0x000001c01c207890 */ /* 0x000fe2000ff1e0ff */
[----:B------:R-:W-:Y:S01]  /*1f90*/  SHF.R.U32.HI R62, RZ, 0x3, R3 ;  /* 0x00000003ff3e7819 */ /* 0x000fe20000011603 */
[----:B------:R-:W-:Y:S01]  /*1fa0*/  USHF.R.U32.HI UR4, URZ, UR16, UR4 ;  /* 0x00000010ff047299 */ /* 0x000fe20008011604 */
[----:B------:R-:W-:Y:S01]  /*1fb0*/  LOP3.LUT R63, R2, 0x70, R63, 0x78, !PT ;  /* 0x00000070023f7812 */ /* 0x000fe200078e783f */
[----:B------:R-:W-:Y:S01]  /*1fc0*/  UIADD3.X UR35, UPT, UPT, URZ, UR29, URZ, UP1, !UPT ;  /* 0x0000001dff237290 */ /* 0x000fe20008ffe4ff */
[----:B------:R-:W-:Y:S01]  /*1fd0*/  LOP3.LUT R70, R9, 0x70, R70, 0x78, !PT ;  /* 0x0000007009467812 */ /* 0x000fe200078e7846 */
[----:B------:R-:W-:Y:S01]  /*1fe0*/  UIADD3 UR4, UPT, UPT, -UR4, URZ, URZ ;  /* 0x000000ff04047290 */ /* 0x000fe2000fffe1ff */
[----:B------:R-:W-:Y:S01]  /*1ff0*/  LOP3.LUT R68, R7, 0x70, R68, 0x78, !PT ;  /* 0x0000007007447812 */ /* 0x000fe200078e7844 */
[----:B------:R-:W-:Y:S01]  /*2000*/  UIADD3.X UR33, UPT, UPT, URZ, UR29, URZ, UP0, !UPT ;  /* 0x0000001dff217290 */ /* 0x000fe200087fe4ff */
[----:B------:R-:W-:Y:S01]  /*2010*/  LOP3.LUT R64, R5, 0x70, R64, 0x78, !PT ;  /* 0x0000007005407812 */ /* 0x000fe200078e7840 */
[----:B------:R-:W-:Y:S01]  /*2020*/  UIMAD UR6, UR6, UR4, UR30 ;  /* 0x00000004060672a4 */ /* 0x000fe2000f8e021e */
[----:B------:R-:W-:Y:S01]  /*2030*/  LOP3.LUT R62, R3, 0x70, R62, 0x78, !PT ;  /* 0x00000070033e7812 */ /* 0x000fe200078e783e */
[----:B---3--:R-:W-:Y:S01]  /*2040*/  USHF.L.U32 UR23, UR23, 0x6, URZ ;  /* 0x0000000617177899 */ /* 0x008fe200080006ff */
[----:B------:R-:W-:Y:S01]  /*2050*/  IMAD.MOV.U32 R2, RZ, RZ, RZ ;  /* 0x000000ffff027224 */ /* 0x000fe200078e00ff */
[----:B----4-:R-:W-:Y:S01]  /*2060*/  UIMAD.WIDE.U32 UR8, UR6, UR8, URZ ;  /* 0x00000008060872a5 */ /* 0x010fe2000f8e00ff */
[----:B------:R-:W-:Y:S01]  /*2070*/  IMAD.IADD R61, R67, 0x1, R4 ;  /* 0x00000001433d7824 */ /* 0x000fe200078e0204 */
[----:B------:R-:W1:Y:S01]  /*2080*/  LDCU UR11, c[0x0][0x5d0] ;  /* 0x0000ba00ff0b77ac */ /* 0x000e620008000800 */
[----:B------:R-:W2:Y:S01]  /*2090*/  LDCU.64 UR4, c[0x0][0x5d8] ;  /* 0x0000bb00ff0477ac */ /* 0x000ea20008000a00 */
[----:B------:R-:W-:Y:S01]  /*20a0*/  UIADD3 UR7, UPT, UPT, UR6, -UR9, URZ ;  /* 0x8000000906077290 */ /* 0x000fe2000fffe0ff */
[----:B------:R-:W3:Y:S03]  /*20b0*/  LDCU UR27, c[0x0][0x5e4] ;  /* 0x0000bc80ff1b77ac */ /* 0x000ee60008000800 */
[----:B------:R-:W-:Y:S01]  /*20c0*/  USHF.R.U32.HI UR7, URZ, UR15, UR7 ;  /* 0x0000000fff077299 */ /* 0x000fe20008011607 */
[----:B------:R-:W4:Y:S03]  /*20d0*/  LDCU.64 UR24, c[0x0][0x5c0] ;  /* 0x0000b800ff1877ac */ /* 0x000f260008000a00 */
[----:B------:R-:W-:Y:S01]  /*20e0*/  UIADD3 UR7, UPT, UPT, UR9, UR7, URZ ;  /* 0x0000000709077290 */ /* 0x000fe2000fffe0ff */
[----:B------:R-:W1:Y:S03]  /*20f0*/  LDCU.64 UR18, c[0x0][0x5d8] ;  /* 0x0000bb00ff1277ac */ /* 0x000e660008000a00 */
[----:B------:R-:W-:-:S02]  /*2100*/  USHF.R.U32.HI UR20, URZ, UR12, UR7 ;  /* 0x0000000cff147299 */ /* 0x000fc40008011607 */
[----:B------:R-:W-:Y:S02]  /*2110*/  ULOP3.LUT UR23, UR23, 0xc0, URZ, 0xc0, !UPT ;  /* 0x000000c017177892 */ /* 0x000fe4000f8ec0ff */
[----:B--2---:R-:W-:Y:S01]  /*2120*/  UIMAD.WIDE.U32 UR8, UR20, UR5, URZ ;  /* 0x00000005140872a5 */ /* 0x004fe2000f8e00ff */
[----:B------:R-:W-:-:S06]  /*2130*/  UMOV UR28, URZ ;  /* 0x000000ff001c7c82 */ /* 0x000fcc0008000000 */
[----:B------:R-:W-:Y:S02]  /*2140*/  UMOV UR7, UR9 ;  /* 0x0000000900077c82 */ /* 0x000fe40008000000 */
[----:B------:R-:W-:Y:S02]  /*2150*/  UIADD3 UR5, UPT, UPT, UR20, -UR7, URZ ;  /* 0x8000000714057290 */ /* 0x000fe4000fffe0ff */
[----:B------:R-:W5:Y:S01]  /*2160*/  LDCU UR9, c[0x0][0x370] ;  /* 0x00006e00ff0977ac */ /* 0x000f620008000800 */
[----:B------:R-:W2:Y:S01]  /*2170*/  LDCU UR8, c[0x0][0x378] ;  /* 0x00006f00ff0877ac */ /* 0x000ea20008000800 */
[----:B------:R-:W-:-:S04]  /*2180*/  USHF.R.U32.HI UR5, URZ, UR14, UR5 ;  /* 0x0000000eff057299 */ /* 0x000fc80008011605 */
[----:B------:R-:W-:Y:S01]  /*2190*/  UIADD3 UR5, UPT, UPT, UR7, UR5, URZ ;  /* 0x0000000507057290 */ /* 0x000fe2000fffe0ff */
[----:B------:R-:W1:Y:S03]  /*21a0*/  LDCU UR7, c[0x0][0x5cc] ;  /* 0x0000b980ff0777ac */ /* 0x000e660008000800 */
[----:B------:R-:W-:Y:S02]  /*21b0*/  USHF.R.U32.HI UR5, URZ, UR13, UR5 ;  /* 0x0000000dff057299 */ /* 0x000fe40008011605 */
[----:B-----5:R-:W-:Y:S02]  /*21c0*/  UIMAD UR9, UR10, UR9, URZ ;  /* 0x000000090a0972a4 */ /* 0x020fe4000f8e02ff */
[----:B------:R-:W-:Y:S02]  /*21d0*/  UIADD3 UR5, UPT, UPT, -UR5, URZ, URZ ;  /* 0x000000ff05057290 */ /* 0x000fe4000fffe1ff */
[----:B--2---:R-:W-:-:S02]  /*21e0*/  UIMAD UR8, UR9, UR8, URZ ;  /* 0x00000008090872a4 */ /* 0x004fc4000f8e02ff */
[----:B------:R-:W-:Y:S02]  /*21f0*/  UIMAD UR5, UR4, UR5, UR20 ;  /* 0x00000005040572a4 */ /* 0x000fe4000f8e0214 */
[----:B------:R-:W-:Y:S02]  /*2200*/  USHF.R.S32.HI UR29, URZ, 0x1f, UR8 ;  /* 0x0000001fff1d7899 */ /* 0x000fe40008011408 */
[----:B------:R-:W-:Y:S02]  /*2210*/  UIADD3 UR20, UPT, UPT, -UR20, URZ, URZ ;  /* 0x000000ff14147290 */ /* 0x000fe4000fffe1ff */
[----:B------:R-:W-:Y:S02]  /*2220*/  UIADD3 UR4, UPT, UPT, UR26, 0x8400, URZ ;  /* 0x000084001a047890 */ /* 0x000fe4000fffe0ff */
[----:B------:R-:W-:Y:S02]  /*2230*/  ULEA.HI UR29, UR29, UR8, URZ, 0x2 ;  /* 0x000000081d1d7291 */ /* 0x000fe4000f8f10ff */
[----:B-1-34-:R-:W-:-:S12]  /*2240*/  UIMAD UR22, UR22, UR20, UR6 ;  /* 0x00000014161672a4 */ /* 0x01afd8000f8e0206 */
.L_x_38:
[----:B------:R-:W-:Y:S01]  /*2250*/  LEA R3, R2, UR26, 0x3 ;  /* 0x0000001a02037c11 */ /* 0x000fe2000f8e18ff */
[----:B-1----:R-:W-:Y:S02]  /*2260*/  IMAD.U32 R6, R60, -0x80000000, RZ ;  /* 0x800000003c067824 */ /* 0x002fe400078e00ff */
[----:B------:R-:W-:Y:S02]  /*2270*/  IMAD R4, R2, 0x100000, R61 ;  /* 0x0010000002047824 */ /* 0x000fe400078e023d */
[----:B------:R-:W1:Y:S03]  /*2280*/  SYNCS.PHASECHK.TRANS64.TRYWAIT P0, [R3+URZ+0x70], R6 ;  /* 0x00007006030075a7 */ /* 0x000e6600080011ff */
[----:B------:R-:W-:Y:S01]  /*2290*/  R2UR UR6, R4 ;  /* 0x00000000040672ca */ /* 0x000fe200000e0000 */
[----:B-1----:R-:W-:-:S14]  /*22a0*/  @!P0 BRA `(.L_x_36) ;  /* 0x0000001c00f48947 */ /* 0x002fdc0003800000 */
.L_x_52:
[----:B------:R-:W2:Y:S01]  /*22b0*/  LDTM.16dp256bit.x8 R16, tmem[UR6+0x40] ;  /* 0x00004006001079ee */ /* 0x000ea200081a0000 */
[----:B------:R-:W-:Y:S01]  /*22c0*/  UIADD3 UR9, UPT, UPT, UR28, UR28, URZ ;  /* 0x0000001c1c097290 */ /* 0x000fe2000fffe0ff */
[----:B------:R-:W-:Y:S02]  /*22d0*/  R2UR UR6, R4 ;  /* 0x00000000040672ca */ /* 0x000fe400000e0000 */
[----:B------:R-:W-:Y:S01]  /*22e0*/  MOV R87, RZ ;  /* 0x000000ff00577202 */ /* 0x000fe20000000f00 */
[----:B------:R-:W-:Y:S01]  /*22f0*/  USHF.R.S32.HI UR8, URZ, 0x1f, UR9 ;  /* 0x0000001fff087899 */ /* 0x000fe20008011409 */
[----:B------:R-:W-:-:S03]  /*2300*/  ISETP.NE.AND P0, PT, R69, RZ, PT ;  /* 0x000000ff4500720c */ /* 0x000fc60003f05270 */
[----:B------:R-:W-:-:S04]  /*2310*/  ULEA.HI UR20, UR8, UR9, URZ, 0x2 ;  /* 0x0000000908147291 */ /* 0x000fc8000f8f10ff */
[----:B------:R-:W-:-:S04]  /*2320*/  ULOP3.LUT UR20, UR20, 0xfffffffc, URZ, 0xc0, !UPT ;  /* 0xfffffffc14147892 */ /* 0x000fc8000f8ec0ff */
[----:B------:R-:W-:Y:S02]  /*2330*/  UIADD3 UR20, UPT, UPT, UR9, -UR20, URZ ;  /* 0x8000001409147290 */ /* 0x000fe4000fffe0ff */
[----:B------:R-:W-:-:S04]  /*2340*/  ULOP3.LUT UR9, UR9, 0x1, URZ, 0xfc, !UPT ;  /* 0x0000000109097892 */ /* 0x000fc8000f8efcff */
[----:B------:R-:W-:Y:S01]  /*2350*/  MOV R85, UR20 ;  /* 0x0000001400557c02 */ /* 0x000fe20008000f00 */
[----:B--2---:R-:W-:Y:S01]  /*2360*/  FMUL R33, R33, UR27 ;  /* 0x0000001b21217c20 */ /* 0x004fe20008400000 */
[----:B------:R-:W-:Y:S01]  /*2370*/  FMUL R35, R35, UR27 ;  /* 0x0000001b23237c20 */ /* 0x000fe20008400000 */
[----:B------:R-:W-:Y:S01]  /*2380*/  FMUL R37, R37, UR27 ;  /* 0x0000001b25257c20 */ /* 0x000fe20008400000 */
[----:B------:R-:W-:Y:S01]  /*2390*/  FMUL R36, R36, UR27 ;  /* 0x0000001b24247c20 */ /* 0x000fe20008400000 */
[----:B------:R-:W-:Y:S01]  /*23a0*/  FMUL R34, R34, UR27 ;  /* 0x0000001b22227c20 */ /* 0x000fe20008400000 */
[----:B------:R-:W-:Y:S01]  /*23b0*/  FMUL R21, R21, UR27 ;  /* 0x0000001b15157c20 */ /* 0x000fe20008400000 */
[----:B------:R-:W-:Y:S01]  /*23c0*/  FMUL R23, R23, UR27 ;  /* 0x0000001b17177c20 */ /* 0x000fe20008400000 */
[----:B------:R-:W-:Y:S01]  /*23d0*/  FMUL R22, R22, UR27 ;  /* 0x0000001b16167c20 */ /* 0x000fe20008400000 */
[----:B------:R-:W-:Y:S01]  /*23e0*/  FMUL R10, R33, -1.4426950216293334961 ;  /* 0xbfb8aa3b210a7820 */ /* 0x000fe20000400000 */
[----:B------:R-:W-:Y:S01]  /*23f0*/  FMUL R32, R32, UR27 ;  /* 0x0000001b20207c20 */ /* 0x000fe20008400000 */
[----:B-1----:R-:W-:Y:S01]  /*2400*/  FMUL R7, R35, -1.4426950216293334961 ;  /* 0xbfb8aa3b23077820 */ /* 0x002fe20000400000 */
[----:B------:R-:W-:Y:S01]  /*2410*/  FMUL R25, R25, UR27 ;  /* 0x0000001b19197c20 */ /* 0x000fe20008400000 */
        /* <DEDUP_REMOVED lines=32> */
[----:B------:R-:W1:Y:S01]  /*2620*/  MUFU.EX2 R10, R10 ;  /* 0x0000000a000a7308 */ /* 0x000e620000000800 */
[----:B------:R-:W-:Y:S01]  /*2630*/  LEA R86, R85, R63, 0xd ;  /* 0x0000003f55567211 */ /* 0x000fe200078e68ff */
[----:B------:R-:W-:Y:S01]  /*2640*/  FMUL R39, R39, UR27 ;  /* 0x0000001b27277c20 */ /* 0x000fe20008400000 */
[----:B------:R-:W-:Y:S01]  /*2650*/  FMUL R40, R40, UR27 ;  /* 0x0000001b28287c20 */ /* 0x000fe20008400000 */
[----:B------:R-:W-:Y:S01]  /*2660*/  FMUL R38, R38, UR27 ;  /* 0x0000001b26267c20 */ /* 0x000fe20008400000 */
[----:B------:R-:W-:Y:S01]  /*2670*/  MOV R86, R86 ;  /* 0x0000005600567202 */ /* 0x000fe20000000f00 */
[----:B------:R-:W-:Y:S01]  /*2680*/  FMUL R41, R41, UR27 ;  /* 0x0000001b29297c20 */ /* 0x000fe20008400000 */
[----:B------:R-:W-:Y:S01]  /*2690*/  FMUL R42, R42, UR27 ;  /* 0x0000001b2a2a7c20 */ /* 0x000fe20008400000 */
[----:B------:R-:W2:Y:S01]  /*26a0*/  MUFU.EX2 R7, R7 ;  /* 0x0000000700077308 */ /* 0x000ea20000000800 */
[----:B------:R-:W-:Y:S01]  /*26b0*/  FMUL R46, R46, UR27 ;  /* 0x0000001b2e2e7c20 */ /* 0x000fe20008400000 */
[----:B------:R-:W-:-:S04]  /*26c0*/  ULEA.HI UR8, UR8, UR9, URZ, 0x2 ;  /* 0x0000000908087291 */ /* 0x000fc8000f8f10ff */
[----:B------:R-:W-:Y:S02]  /*26d0*/  ULOP3.LUT UR8, UR8, 0xfffffffc, URZ, 0xc0, !UPT ;  /* 0xfffffffc08087892 */ /* 0x000fe4000f8ec0ff */
[----:B------:R-:W3:Y:S01]  /*26e0*/  MUFU.EX2 R8, R8 ;  /* 0x0000000800087308 */ /* 0x000ee20000000800 */
[----:B-1----:R-:W-:Y:S01]  /*26f0*/  FADD R94, R10, 1 ;  /* 0x3f8000000a5e7421 */ /* 0x002fe20000000000 */
[----:B------:R-:W-:-:S06]  /*2700*/  UIADD3 UR8, UPT, UPT, UR9, -UR8, URZ ;  /* 0x8000000809087290 */ /* 0x000fcc000fffe0ff */
[----:B------:R-:W1:Y:S01]  /*2710*/  MUFU.EX2 R51, R51 ;  /* 0x0000003300337308 */ /* 0x000e620000000800 */
[----:B--2---:R-:W-:-:S07]  /*2720*/  FADD R10, R7, 1 ;  /* 0x3f800000070a7421 */ /* 0x004fce0000000000 */
[----:B------:R-:W2:Y:S01]  /*2730*/  MUFU.EX2 R11, R11 ;  /* 0x0000000b000b7308 */ /* 0x000ea20000000800 */
[----:B---3--:R-:W-:-:S07]  /*2740*/  FADD R8, R8, 1 ;  /* 0x3f80000008087421 */ /* 0x008fce0000000000 */
[----:B------:R-:W3:Y:S01]  /*2750*/  MUFU.EX2 R6, R6 ;  /* 0x0000000600067308 */ /* 0x000ee20000000800 */
[----:B-1----:R-:W-:Y:S01]  /*2760*/  FADD R7, R51, 1 ;  /* 0x3f80000033077421 */ /* 0x002fe20000000000 */
[----:B------:R-:W-:-:S06]  /*2770*/  F2FP.BF16.F32.PACK_AB R51, R23, R22 ;  /* 0x000000161733723e */ /* 0x000fcc00000010ff */
[----:B------:R-:W1:Y:S01]  /*2780*/  MUFU.EX2 R9, R9 ;  /* 0x0000000900097308 */ /* 0x000e620000000800 */
[----:B--2---:R-:W-:-:S07]  /*2790*/  FADD R11, R11, 1 ;  /* 0x3f8000000b0b7421 */ /* 0x004fce0000000000 */
[----:B------:R-:W2:Y:S01]  /*27a0*/  MUFU.EX2 R5, R5 ;  /* 0x0000000500057308 */ /* 0x000ea20000000800 */
[----:B---3--:R-:W-:-:S07]  /*27b0*/  FADD R6, R6, 1 ;  /* 0x3f80000006067421 */ /* 0x008fce0000000000 */
[----:B------:R-:W3:Y:S01]  /*27c0*/  MUFU.EX2 R52, R52 ;  /* 0x0000003400347308 */ /* 0x000ee20000000800 */
[----:B-1----:R-:W-:-:S07]  /*27d0*/  FADD R4, R9, 1 ;  /* 0x3f80000009047421 */ /* 0x002fce0000000000 */
        /* <DEDUP_REMOVED lines=26> */
[----:B------:R-:W2:Y:S01]  /*2980*/  MUFU.RCP R7, R7 ;  /* 0x0000000700077308 */ /* 0x000ea20000001000 */
[----:B---3--:R-:W-:-:S07]  /*2990*/  FADD R57, R57, 1 ;  /* 0x3f80000039397421 */ /* 0x008fce0000000000 */
[----:B------:R-:W3:Y:S01]  /*29a0*/  MUFU.RCP R8, R8 ;  /* 0x0000000800087308 */ /* 0x000ee20000001000 */
[----:B-1----:R-:W-:-:S07]  /*29b0*/  FADD R50, R50, 1 ;  /* 0x3f80000032327421 */ /* 0x002fce0000000000 */
[----:B------:R-:W1:Y:S01]  /*29c0*/  MUFU.RCP R89, R52 ;  /* 0x0000003400597308 */ /* 0x000e620000001000 */
[----:B--2---:R-:W-:-:S07]  /*29d0*/  FMUL R88, R36, R7 ;  /* 0x0000000724587220 */ /* 0x004fce0000400000 */
[----:B------:R-:W2:Y:S01]  /*29e0*/  MUFU.RCP R94, R94 ;  /* 0x0000005e005e7308 */ /* 0x000ea20000001000 */
[----:B---3--:R-:W-:-:S07]  /*29f0*/  FMUL R95, R37, R8 ;  /* 0x00000008255f7220 */ /* 0x008fce0000400000 */
[----:B------:R-:W3:Y:S01]  /*2a00*/  MUFU.RCP R11, R11 ;  /* 0x0000000b000b7308 */ /* 0x000ee20000001000 */
[----:B-1----:R-:W-:Y:S01]  /*2a10*/  FMUL R89, R32, R89 ;  /* 0x0000005920597220 */ /* 0x002fe20000400000 */
[----:B------:R-:W-:-:S06]  /*2a20*/  F2FP.BF16.F32.PACK_AB R52, R25, R24 ;  /* 0x000000181934723e */ /* 0x000fcc00000010ff */
[----:B------:R-:W1:Y:S01]  /*2a30*/  MUFU.RCP R10, R10 ;  /* 0x0000000a000a7308 */ /* 0x000e620000001000 */
[----:B--2---:R-:W-:-:S07]  /*2a40*/  FMUL R94, R33, R94 ;  /* 0x0000005e215e7220 */ /* 0x004fce0000400000 */
[----:B------:R2:W4:Y:S01]  /*2a50*/  MUFU.RCP R83, R56 ;  /* 0x0000003800537308 */ /* 0x0005220000001000 */
[----:B---3--:R-:W-:-:S07]  /*2a60*/  FMUL R92, R34, R11 ;  /* 0x0000000b225c7220 */ /* 0x008fce0000400000 */
[----:B------:R-:W3:Y:S01]  /*2a70*/  MUFU.RCP R84, R15 ;  /* 0x0000000f00547308 */ /* 0x000ee20000001000 */
[----:B-1----:R-:W-:-:S07]  /*2a80*/  FMUL R91, R35, R10 ;  /* 0x0000000a235b7220 */ /* 0x002fce0000400000 */
[----:B------:R-:W1:Y:S01]  /*2a90*/  MUFU.RCP R81, R55 ;  /* 0x0000003700517308 */ /* 0x000e620000001000 */
[----:B--2---:R-:W-:Y:S01]  /*2aa0*/  F2FP.BF16.F32.PACK_AB R56, R33, R32 ;  /* 0x000000202138723e */ /* 0x004fe200000010ff */
[----:B----4-:R-:W-:-:S06]  /*2ab0*/  FMUL R83, R24, R83 ;  /* 0x0000005318537220 */ /* 0x010fcc0000400000 */
[----:B------:R-:W2:Y:S01]  /*2ac0*/  MUFU.RCP R82, R14 ;  /* 0x0000000e00527308 */ /* 0x000ea20000001000 */
[----:B---3--:R-:W-:-:S07]  /*2ad0*/  FMUL R84, R25, R84 ;  /* 0x0000005419547220 */ /* 0x008fce0000400000 */
[----:B------:R-:W3:Y:S01]  /*2ae0*/  MUFU.RCP R79, R54 ;  /* 0x00000036004f7308 */ /* 0x000ee20000001000 */
[----:B-1----:R-:W-:Y:S01]  /*2af0*/  FMUL R81, R26, R81 ;  /* 0x000000511a517220 */ /* 0x002fe20000400000 */
[----:B------:R-:W-:-:S06]  /*2b00*/  F2FP.BF16.F32.PACK_AB R55, R31, R30 ;  /* 0x0000001e1f37723e */ /* 0x000fcc00000010ff */
[----:B------:R1:W4:Y:S01]  /*2b10*/  MUFU.RCP R80, R13 ;  /* 0x0000000d00507308 */ /* 0x0003220000001000 */
[----:B--2---:R-:W-:-:S07]  /*2b20*/  FMUL R82, R27, R82 ;  /* 0x000000521b527220 */ /* 0x004fce0000400000 */
[----:B------:R2:W5:Y:S01]  /*2b30*/  MUFU.RCP R77, R53 ;  /* 0x00000035004d7308 */ /* 0x0005620000001000 */
[----:B---3--:R-:W-:Y:S01]  /*2b40*/  FMUL R79, R28, R79 ;  /* 0x0000004f1c4f7220 */ /* 0x008fe20000400000 */
[----:B------:R-:W-:-:S06]  /*2b50*/  F2FP.BF16.F32.PACK_AB R54, R29, R28 ;  /* 0x0000001c1d36723e */ /* 0x000fcc00000010ff */
[----:B------:R3:W3:Y:S01]  /*2b60*/  MUFU.RCP R78, R12 ;  /* 0x0000000c004e7308 */ /* 0x0006e20000001000 */
[----:B-1----:R-:W-:Y:S02]  /*2b70*/  HFMA2 R13, -RZ, RZ, 0, 0 ;  /* 0x00000000ff0d7431 */ /* 0x002fe400000001ff */
[----:B----4-:R-:W-:-:S05]  /*2b80*/  FMUL R80, R29, R80 ;  /* 0x000000501d507220 */ /* 0x010fca0000400000 */
[----:B------:R1:W4:Y:S01]  /*2b90*/  MUFU.RCP R75, R58 ;  /* 0x0000003a004b7308 */ /* 0x0003220000001000 */
[----:B--2---:R-:W-:Y:S01]  /*2ba0*/  F2FP.BF16.F32.PACK_AB R53, R27, R26 ;  /* 0x0000001a1b35723e */ /* 0x004fe200000010ff */
[----:B-----5:R-:W-:-:S06]  /*2bb0*/  FMUL R77, R30, R77 ;  /* 0x0000004d1e4d7220 */ /* 0x020fcc0000400000 */
[----:B------:R-:W2:Y:S01]  /*2bc0*/  MUFU.RCP R76, R49 ;  /* 0x00000031004c7308 */ /* 0x000ea20000001000 */
[----:B---3--:R-:W-:Y:S01]  /*2bd0*/  LEA R12, R85, R62, 0xd ;  /* 0x0000003e550c7211 */ /* 0x008fe200078e68ff */
[----:B------:R-:W-:-:S03]  /*2be0*/  FMUL R78, R31, R78 ;  /* 0x0000004e1f4e7220 */ /* 0x000fc60000400000 */
[----:B------:R-:W-:-:S03]  /*2bf0*/  MOV R93, R12 ;  /* 0x0000000c005d7202 */ /* 0x000fc60000000f00 */
[----:B------:R3:W5:Y:S01]  /*2c00*/  MUFU.RCP R73, R57 ;  /* 0x0000003900497308 */ /* 0x0007620000001000 */
[----:B-1----:R-:W-:Y:S01]  /*2c10*/  F2FP.BF16.F32.PACK_AB R58, R37, R36 ;  /* 0x00000024253a723e */ /* 0x002fe200000010ff */
[----:B----4-:R-:W-:-:S06]  /*2c20*/  FMUL R75, R16, R75 ;  /* 0x0000004b104b7220 */ /* 0x010fcc0000400000 */
[----:B------:R1:W4:Y:S01]  /*2c30*/  MUFU.RCP R74, R48 ;  /* 0x00000030004a7308 */ /* 0x0003220000001000 */
[----:B--2---:R-:W-:Y:S01]  /*2c40*/  FMUL R76, R17, R76 ;  /* 0x0000004c114c7220 */ /* 0x004fe20000400000 */
[----:B------:R-:W-:-:S06]  /*2c50*/  F2FP.BF16.F32.PACK_AB R49, R19, R18 ;  /* 0x000000121331723e */ /* 0x000fcc00000010ff */
[----:B------:R-:W2:Y:S01]  /*2c60*/  MUFU.RCP R59, R50 ;  /* 0x00000032003b7308 */ /* 0x000ea20000001000 */
[----:B---3--:R-:W-:Y:S01]  /*2c70*/  F2FP.BF16.F32.PACK_AB R57, R35, R34 ;  /* 0x000000222339723e */ /* 0x008fe200000010ff */
[----:B-----5:R-:W-:-:S06]  /*2c80*/  FMUL R73, R18, R73 ;  /* 0x0000004912497220 */ /* 0x020fcc0000400000 */
[----:B------:R-:W3:Y:S01]  /*2c90*/  MUFU.RCP R6, R6 ;  /* 0x0000000600067308 */ /* 0x000ee20000001000 */
[----:B-1----:R-:W-:Y:S01]  /*2ca0*/  F2FP.BF16.F32.PACK_AB R48, R17, R16 ;  /* 0x000000101130723e */ /* 0x002fe200000010ff */
[----:B----4-:R-:W-:-:S06]  /*2cb0*/  FMUL R74, R19, R74 ;  /* 0x0000004a134a7220 */ /* 0x010fcc0000400000 */
[----:B------:R-:W1:Y:S01]  /*2cc0*/  MUFU.RCP R4, R4 ;  /* 0x0000000400047308 */ /* 0x000e620000001000 */
[----:B--2---:R-:W-:Y:S01]  /*2cd0*/  FMUL R59, R20, R59 ;  /* 0x0000003b143b7220 */ /* 0x004fe20000400000 */
[----:B------:R-:W-:-:S06]  /*2ce0*/  F2FP.BF16.F32.PACK_AB R50, R21, R20 ;  /* 0x000000141532723e */ /* 0x000fcc00000010ff */
[----:B------:R-:W2:Y:S01]  /*2cf0*/  MUFU.RCP R5, R5 ;  /* 0x0000000500057308 */ /* 0x000ea20000001000 */
[----:B---3--:R-:W-:Y:S01]  /*2d00*/  FMUL R71, R21, R6 ;  /* 0x0000000615477220 */ /* 0x008fe20000400000 */
[----:B-1----:R-:W-:Y:S01]  /*2d10*/  FMUL R37, R23, R4 ;  /* 0x0000000417257220 */ /* 0x002fe20000400000 */
[----:B--2---:R-:W-:Y:S02]  /*2d20*/  FMUL R36, R22, R5 ;  /* 0x0000000516247220 */ /* 0x004fe40000400000 */
[----:B------:R-:W1:Y:S02]  /*2d30*/  LDTM.16dp256bit.x8 R4, tmem[UR6] ;  /* 0x00000006000479ee */ /* 0x000e6400081a0000 */
[----:B-1----:R-:W-:Y:S01]  /*2d40*/  FMUL R87, R21, UR27 ;  /* 0x0000001b15577c20 */ /* 0x002fe20008400000 */
[----:B------:R-:W-:Y:S01]  /*2d50*/  FMUL R90, R20, UR27 ;  /* 0x0000001b145a7c20 */ /* 0x000fe20008400000 */
[----:B------:R-:W-:Y:S01]  /*2d60*/  FMUL R96, R25, UR27 ;  /* 0x0000001b19607c20 */ /* 0x000fe20008400000 */
[----:B------:R-:W-:Y:S01]  /*2d70*/  FMUL R25, R7, UR27 ;  /* 0x0000001b07197c20 */ /* 0x000fe20008400000 */
[----:B------:R-:W-:Y:S01]  /*2d80*/  FMUL R21, R87, R94 ;  /* 0x0000005e57157220 */ /* 0x000fe20000400000 */
[----:B------:R-:W-:Y:S01]  /*2d90*/  FMUL R20, R90, R89 ;  /* 0x000000595a147220 */ /* 0x000fe20000400000 */
[----:B------:R-:W-:Y:S01]  /*2da0*/  FMUL R89, R22, UR27 ;  /* 0x0000001b16597c20 */ /* 0x000fe20008400000 */
[----:B------:R-:W-:Y:S01]  /*2db0*/  FMUL R94, R23, UR27 ;  /* 0x0000001b175e7c20 */ /* 0x000fe20008400000 */
[----:B------:R-:W-:Y:S01]  /*2dc0*/  FMUL R95, R96, R95 ;  /* 0x0000005f605f7220 */ /* 0x000fe20000400000 */
[----:B------:R-:W-:Y:S01]  /*2dd0*/  FMUL R23, R5, UR27 ;  /* 0x0000001b05177c20 */ /* 0x000fe20008400000 */
[----:B------:R-:W-:Y:S01]  /*2de0*/  F2FP.BF16.F32.PACK_AB R20, R21, R20 ;  /* 0x000000141514723e */ /* 0x000fe200000010ff */
[----:B------:R-:W-:Y:S01]  /*2df0*/  FMUL R21, R89, R92 ;  /* 0x0000005c59157220 */ /* 0x000fe20000400000 */
[----:B------:R-:W-:Y:S01]  /*2e00*/  FMUL R22, R94, R91 ;  /* 0x0000005b5e167220 */ /* 0x000fe20000400000 */
[----:B------:R-:W-:Y:S01]  /*2e10*/  FMUL R91, R24, UR27 ;  /* 0x0000001b185b7c20 */ /* 0x000fe20008400000 */
[----:B------:R-:W-:Y:S01]  /*2e20*/  FMUL R24, R4, UR27 ;  /* 0x0000001b04187c20 */ /* 0x000fe20008400000 */
[----:B------:R-:W-:Y:S01]  /*2e30*/  FMUL R92, R9, UR27 ;  /* 0x0000001b095c7c20 */ /* 0x000fe20008400000 */
[----:B------:R-:W-:Y:S01]  /*2e40*/  FMUL R98, R11, UR27 ;  /* 0x0000001b0b627c20 */ /* 0x000fe20008400000 */
[----:B------:R-:W-:Y:S01]  /*2e50*/  F2FP.BF16.F32.PACK_AB R21, R22, R21 ;  /* 0x000000151615723e */ /* 0x000fe200000010ff */
[----:B------:R-:W-:Y:S01]  /*2e60*/  FMUL R22, R91, R88 ;  /* 0x000000585b167220 */ /* 0x000fe20000400000 */
[----:B------:R-:W-:Y:S01]  /*2e70*/  FMUL R88, R6, UR27 ;  /* 0x0000001b06587c20 */ /* 0x000fe20008400000 */
[----:B------:R-:W-:Y:S01]  /*2e80*/  FMUL R97, R10, UR27 ;  /* 0x0000001b0a617c20 */ /* 0x000fe20008400000 */
[----:B------:R-:W-:Y:S01]  /*2e90*/  F2FP.BF16.F32.PACK_AB R4, R23, R24 ;  /* 0x000000181704723e */ /* 0x000fe200000010ff */
        /* <DEDUP_REMOVED lines=9> */
[----:B------:R-:W-:Y:S01]  /*2f30*/  FMUL R17, R17, UR27 ;  /* 0x0000001b11117c20 */ /* 0x000fe20008400000 */
[----:B------:R-:W-:Y:S01]  /*2f40*/  FMUL R16, R16, UR27 ;  /* 0x0000001b10107c20 */ /* 0x000fe20008400000 */
[----:B------:R-:W-:Y:S01]  /*2f50*/  FMUL R19, R19, UR27 ;  /* 0x0000001b13137c20 */ /* 0x000fe20008400000 */
[----:B------:R1:W-:Y:S01]  /*2f60*/  STSM.16.M88.4 [R93], R4 ;  /* 0x000000045d007844 */ /* 0x0003e20000000200 */
[----:B------:R-:W-:Y:S01]  /*2f70*/  FMUL R18, R18, UR27 ;  /* 0x0000001b12127c20 */ /* 0x000fe20008400000 */
        /* <DEDUP_REMOVED lines=15> */
[----:B------:R-:W-:Y:S01]  /*3070*/  FMUL R12, R12, R83 ;  /* 0x000000530c0c7220 */ /* 0x000fe20000400000 */
[----:B------:R-:W-:Y:S01]  /*3080*/  FMUL R13, R13, R84 ;  /* 0x000000540d0d7220 */ /* 0x000fe20000400000 */
[----:B------:R-:W-:Y:S01]  /*3090*/  FMUL R84, R46, -1.4426950216293334961 ;  /* 0xbfb8aa3b2e547820 */ /* 0x000fe20000400000 */
[----:B------:R-:W-:Y:S01]  /*30a0*/  FMUL R82, R15, R82 ;  /* 0x000000520f527220 */ /* 0x000fe20000400000 */
[----:B------:R-:W-:Y:S01]  /*30b0*/  FMUL R15, R18, R77 ;  /* 0x0000004d120f7220 */ /* 0x000fe20000400000 */
[----:B------:R-:W-:Y:S01]  /*30c0*/  FMUL R81, R14, R81 ;  /* 0x000000510e517220 */ /* 0x000fe20000400000 */
[----:B------:R-:W-:Y:S01]  /*30d0*/  FMUL R14, R16, R79 ;  /* 0x0000004f100e7220 */ /* 0x000fe20000400000 */
[----:B------:R-:W-:Y:S01]  /*30e0*/  FMUL R17, R17, R80 ;  /* 0x0000005011117220 */ /* 0x000fe20000400000 */
[----:B------:R-:W-:Y:S01]  /*30f0*/  MUFU.EX2 R84, R84 ;  /* 0x0000005400547308 */ /* 0x000fe20000000800 */
[----:B------:R-:W-:Y:S01]  /*3100*/  FMUL R78, R19, R78 ;  /* 0x0000004e134e7220 */ /* 0x000fe20000400000 */
[----:B------:R-:W-:Y:S01]  /*3110*/  FMUL R75, R24, R75 ;  /* 0x0000004b184b7220 */ /* 0x000fe20000400000 */
[----:B------:R-:W-:Y:S01]  /*3120*/  FMUL R76, R23, R76 ;  /* 0x0000004c174c7220 */ /* 0x000fe20000400000 */
[----:B------:R-:W-:Y:S01]  /*3130*/  MOV R23, UR8 ;  /* 0x0000000800177c02 */ /* 0x000fe20008000f00 */
[----:B------:R-:W-:Y:S01]  /*3140*/  FMUL R73, R88, R73 ;  /* 0x0000004958497220 */ /* 0x000fe20000400000 */
[----:B-1----:R-:W-:Y:S01]  /*3150*/  F2FP.BF16.F32.PACK_AB R6, R96, R91 ;  /* 0x0000005b6006723e */ /* 0x002fe200000010ff */
[----:B------:R-:W-:Y:S01]  /*3160*/  HFMA2 R91, -RZ, RZ, 0, 0 ;  /* 0x00000000ff5b7431 */ /* 0x000fe200000001ff */
[----:B------:R-:W-:Y:S01]  /*3170*/  F2FP.BF16.F32.PACK_AB R4, R87, R90 ;  /* 0x0000005a5704723e */ /* 0x000fe200000010ff */
[----:B------:R-:W-:Y:S01]  /*3180*/  FMUL R74, R25, R74 ;  /* 0x0000004a194a7220 */ /* 0x000fe20000400000 */
[----:B------:R-:W-:Y:S01]  /*3190*/  LEA R90, R85, R64, 0xd ;  /* 0x00000040555a7211 */ /* 0x000fe200078e68ff */
[----:B------:R-:W-:Y:S01]  /*31a0*/  FMUL R97, R97, R36 ;  /* 0x0000002461617220 */ /* 0x000fe20000400000 */
[----:B------:R-:W-:Y:S01]  /*31b0*/  F2FP.BF16.F32.PACK_AB R5, R94, R89 ;  /* 0x000000595e05723e */ /* 0x000fe200000010ff */
[----:B------:R-:W-:Y:S01]  /*31c0*/  HFMA2 R89, -RZ, RZ, 0, 0 ;  /* 0x00000000ff597431 */ /* 0x000fe200000001ff */
[----:B------:R-:W-:Y:S01]  /*31d0*/  F2FP.BF16.F32.PACK_AB R7, R27, R26 ;  /* 0x0000001a1b07723e */ /* 0x000fe200000010ff */
[----:B------:R-:W-:Y:S01]  /*31e0*/  FMUL R98, R98, R37 ;  /* 0x0000002562627220 */ /* 0x000fe20000400000 */
[----:B------:R-:W-:Y:S01]  /*31f0*/  MOV R88, R72 ;  /* 0x0000004800587202 */ /* 0x000fe20000000f00 */
[----:B------:R-:W-:Y:S01]  /*3200*/  FMUL R71, R92, R71 ;  /* 0x000000475c477220 */ /* 0x000fe20000400000 */
[----:B------:R-:W-:-:S02]  /*3210*/  MOV R87, R90 ;  /* 0x0000005a00577202 */ /* 0x000fc40000000f00 */
[----:B------:R-:W-:Y:S01]  /*3220*/  LEA R36, R23, R63, 0xd ;  /* 0x0000003f17247211 */ /* 0x000fe200078e68ff */
[----:B--2---:R-:W-:Y:S01]  /*3230*/  FMUL R10, R41, -1.4426950216293334961 ;  /* 0xbfb8aa3b290a7820 */ /* 0x004fe20000400000 */
[----:B------:R-:W-:Y:S01]  /*3240*/  LEA R8, R85, R65, 0xd ;  /* 0x0000004155087211 */ /* 0x000fe200078e68ff */
[----:B------:R1:W-:Y:S01]  /*3250*/  STSM.16.M88.4 [R87], R4 ;  /* 0x0000000457007844 */ /* 0x0003e20000000200 */
[----:B------:R-:W-:Y:S01]  /*3260*/  MOV R9, RZ ;  /* 0x000000ff00097202 */ /* 0x000fe20000000f00 */
[----:B------:R-:W-:Y:S01]  /*3270*/  FMUL R86, R42, -1.4426950216293334961 ;  /* 0xbfb8aa3b2a567820 */ /* 0x000fe20000400000 */
[----:B------:R-:W-:Y:S01]  /*3280*/  MOV R25, R88 ;  /* 0x0000005800197202 */ /* 0x000fe20000000f00 */
[----:B------:R-:W-:Y:S01]  /*3290*/  MUFU.EX2 R10, R10 ;  /* 0x0000000a000a7308 */ /* 0x000fe20000000800 */
[----:B------:R-:W-:Y:S01]  /*32a0*/  MOV R11, R8 ;  /* 0x00000008000b7202 */ /* 0x000fe20000000f00 */
[----:B------:R-:W-:Y:S01]  /*32b0*/  FMUL R8, R39, -1.4426950216293334961 ;  /* 0xbfb8aa3b27087820 */ /* 0x000fe20000400000 */
[----:B------:R-:W-:Y:S01]  /*32c0*/  FMUL R9, R38, -1.4426950216293334961 ;  /* 0xbfb8aa3b26097820 */ /* 0x000fe20000400000 */
[----:B------:R-:W-:-:S02]  /*32d0*/  LEA R88, R23, R65, 0xd ;  /* 0x0000004117587211 */ /* 0x000fc400078e68ff */
[----:B------:R-:W-:Y:S02]  /*32e0*/  MOV R37, RZ ;  /* 0x000000ff00257202 */ /* 0x000fe40000000f00 */
[----:B------:R-:W2:Y:S01]  /*32f0*/  MUFU.EX2 R8, R8 ;  /* 0x0000000800087308 */ /* 0x000ea20000000800 */
[----:B------:R-:W-:Y:S02]  /*3300*/  F2FP.BF16.F32.PACK_AB R12, R13, R12 ;  /* 0x0000000c0d0c723e */ /* 0x000fe400000010ff */
[----:B------:R-:W-:Y:S02]  /*3310*/  MOV R37, R36 ;  /* 0x0000002400257202 */ /* 0x000fe40000000f00 */
[----:B------:R-:W-:Y:S02]  /*3320*/  MOV R36, R88 ;  /* 0x0000005800247202 */ /* 0x000fe40000000f00 */
[----:B------:R-:W-:Y:S01]  /*3330*/  F2FP.BF16.F32.PACK_AB R13, R82, R81 ;  /* 0x00000051520d723e */ /* 0x000fe200000010ff */
[----:B------:R-:W3:Y:S01]  /*3340*/  MUFU.EX2 R9, R9 ;  /* 0x0000000900097308 */ /* 0x000ee20000000800 */
[----:B------:R-:W-:-:S02]  /*3350*/  F2FP.BF16.F32.PACK_AB R14, R17, R14 ;  /* 0x0000000e110e723e */ /* 0x000fc400000010ff */
[----:B------:R-:W-:Y:S01]  /*3360*/  F2FP.BF16.F32.PACK_AB R15, R78, R15 ;  /* 0x0000000f4e0f723e */ /* 0x000fe200000010ff */
[----:B--2---:R-:W-:Y:S01]  /*3370*/  FADD R8, R8, 1 ;  /* 0x3f80000008087421 */ /* 0x004fe20000000000 */
[----:B-1----:R-:W-:Y:S01]  /*3380*/  F2FP.BF16.F32.PACK_AB R4, R29, R28 ;  /* 0x0000001c1d04723e */ /* 0x002fe200000010ff */
[----:B------:R-:W-:Y:S01]  /*3390*/  HFMA2 R87, -RZ, RZ, 0, 0 ;  /* 0x00000000ff577431 */ /* 0x000fe200000001ff */
[----:B------:R-:W-:Y:S02]  /*33a0*/  F2FP.BF16.F32.PACK_AB R5, R31, R30 ;  /* 0x0000001e1f05723e */ /* 0x000fe400000010ff */
[----:B------:R-:W-:Y:S01]  /*33b0*/  F2FP.BF16.F32.PACK_AB R6, R33, R32 ;  /* 0x000000202106723e */ /* 0x000fe200000010ff */
[----:B------:R-:W1:Y:S01]  /*33c0*/  MUFU.RCP R8, R8 ;  /* 0x0000000800087308 */ /* 0x000e620000001000 */
[----:B------:R-:W-:Y:S01]  /*33d0*/  F2FP.BF16.F32.PACK_AB R7, R35, R34 ;  /* 0x000000222307723e */ /* 0x000fe200000010ff */
[----:B---3--:R-:W-:-:S04]  /*33e0*/  FADD R9, R9, 1 ;  /* 0x3f80000009097421 */ /* 0x008fc80000000000 */
[----:B------:R2:W-:Y:S02]  /*33f0*/  STSM.16.M88.4 [R11], R4 ;  /* 0x000000040b007844 */ /* 0x0005e40000000200 */
[----:B------:R-:W3:Y:S01]  /*3400*/  MUFU.RCP R9, R9 ;  /* 0x0000000900097308 */ /* 0x000ee20000001000 */
[----:B-1----:R-:W-:Y:S01]  /*3410*/  FMUL R8, R39, R8 ;  /* 0x0000000827087220 */ /* 0x002fe20000400000 */
[----:B---3--:R-:W-:-:S04]  /*3420*/  FMUL R9, R38, R9 ;  /* 0x0000000926097220 */ /* 0x008fc80000400000 */
[----:B------:R-:W-:Y:S01]  /*3430*/  FMUL R26, R26, R9 ;  /* 0x000000091a1a7220 */ /* 0x000fe20000400000 */
[----:B--2---:R-:W-:Y:S01]  /*3440*/  FMUL R4, R40, -1.4426950216293334961 ;  /* 0xbfb8aa3b28047820 */ /* 0x004fe20000400000 */
[----:B------:R-:W-:Y:S01]  /*3450*/  FMUL R6, R45, UR27 ;  /* 0x0000001b2d067c20 */ /* 0x000fe20008400000 */
[----:B------:R-:W-:Y:S01]  /*3460*/  FMUL R5, R43, UR27 ;  /* 0x0000001b2b057c20 */ /* 0x000fe20008400000 */
[----:B------:R-:W-:Y:S01]  /*3470*/  FMUL R11, R44, UR27 ;  /* 0x0000001b2c0b7c20 */ /* 0x000fe20008400000 */
[----:B------:R-:W-:Y:S01]  /*3480*/  FMUL R7, R47, UR27 ;  /* 0x0000001b2f077c20 */ /* 0x000fe20008400000 */
[----:B------:R-:W-:Y:S01]  /*3490*/  FMUL R44, R6, -1.4426950216293334961 ;  /* 0xbfb8aa3b062c7820 */ /* 0x000fe20000400000 */
[----:B------:R-:W-:Y:S01]  /*34a0*/  MUFU.EX2 R4, R4 ;  /* 0x0000000400047308 */ /* 0x000fe20000000800 */
[----:B------:R-:W-:Y:S01]  /*34b0*/  FMUL R43, R5, -1.4426950216293334961 ;  /* 0xbfb8aa3b052b7820 */ /* 0x000fe20000400000 */
[----:B------:R-:W-:Y:S01]  /*34c0*/  FMUL R85, R11, -1.4426950216293334961 ;  /* 0xbfb8aa3b0b557820 */ /* 0x000fe20000400000 */
[----:B------:R-:W-:-:S05]  /*34d0*/  FMUL R83, R7, -1.4426950216293334961 ;  /* 0xbfb8aa3b07537820 */ /* 0x000fca0000400000 */
[----:B------:R-:W1:Y:S08]  /*34e0*/  MUFU.EX2 R45, R86 ;  /* 0x00000056002d7308 */ /* 0x000e700000000800 */
[----:B------:R2:W3:Y:S08]  /*34f0*/  MUFU.EX2 R47, R85 ;  /* 0x00000055002f7308 */ /* 0x0004f00000000800 */
[----:B------:R-:W4:Y:S01]  /*3500*/  MUFU.EX2 R44, R44 ;  /* 0x0000002c002c7308 */ /* 0x000f220000000800 */
[----:B-1----:R-:W-:Y:S01]  /*3510*/  FADD R45, R45, 1 ;  /* 0x3f8000002d2d7421 */ /* 0x002fe20000000000 */
[----:B------:R-:W-:-:S04]  /*3520*/  MOV R86, R66 ;  /* 0x0000004200567202 */ /* 0x000fc80000000f00 */
[----:B------:R-:W-:Y:S02]  /*3530*/  MOV R24, R86 ;  /* 0x0000005600187202 */ /* 0x000fe40000000f00 */
[----:B------:R-:W1:Y:S01]  /*3540*/  MUFU.EX2 R43, R43 ;  /* 0x0000002b002b7308 */ /* 0x000e620000000800 */
[----:B--2---:R-:W-:Y:S01]  /*3550*/  FADD R85, R4, 1 ;  /* 0x3f80000004557421 */ /* 0x004fe20000000000 */
[----:B------:R-:W-:Y:S01]  /*3560*/  FADD R4, R10, 1 ;  /* 0x3f8000000a047421 */ /* 0x000fe20000000000 */
[----:B---3--:R-:W-:Y:S01]  /*3570*/  FADD R18, R47, 1 ;  /* 0x3f8000002f127421 */ /* 0x008fe20000000000 */
[----:B------:R-:W-:Y:S01]  /*3580*/  FMUL R10, R95, R59 ;  /* 0x0000003b5f0a7220 */ /* 0x000fe20000400000 */
[----:B------:R-:W-:Y:S01]  /*3590*/  FADD R59, R84, 1 ;  /* 0x3f800000543b7421 */ /* 0x000fe20000000000 */
[----:B------:R-:W-:Y:S02]  /*35a0*/  MOV R86, R68 ;  /* 0x0000004400567202 */ /* 0x000fe40000000f00 */
[----:B------:R-:W2:Y:S01]  /*35b0*/  MUFU.EX2 R83, R83 ;  /* 0x0000005300537308 */ /* 0x000ea20000000800 */
[----:B----4-:R-:W-:Y:S01]  /*35c0*/  FADD R47, R44, 1 ;  /* 0x3f8000002c2f7421 */ /* 0x010fe20000000000 */
[----:B------:R-:W-:-:S06]  /*35d0*/  F2FP.BF16.F32.PACK_AB R10, R71, R10 ;  /* 0x0000000a470a723e */ /* 0x000fcc00000010ff */
[----:B------:R3:W4:Y:S01]  /*35e0*/  MUFU.RCP R19, R45 ;  /* 0x0000002d00137308 */ /* 0x0007220000001000 */
[----:B-1----:R-:W-:Y:S01]  /*35f0*/  FADD R16, R43, 1 ;  /* 0x3f8000002b107421 */ /* 0x002fe20000000000 */
[----:B------:R-:W-:Y:S02]  /*3600*/  MOV R43, R86 ;  /* 0x00000056002b7202 */ /* 0x000fe40000000f00 */
[----:B------:R-:W-:-:S04]  /*3610*/  MOV R86, R70 ;  /* 0x0000004600567202 */ /* 0x000fc80000000f00 */
[----:B------:R-:W1:Y:S01]  /*3620*/  MUFU.RCP R4, R4 ;  /* 0x0000000400047308 */ /* 0x000e620000001000 */
[----:B--2---:R-:W-:-:S07]  /*3630*/  FADD R80, R83, 1 ;  /* 0x3f80000053507421 */ /* 0x004fce0000000000 */
[----:B------:R-:W2:Y:S01]  /*3640*/  MUFU.RCP R18, R18 ;  /* 0x0000001200127308 */ /* 0x000ea20000001000 */
[----:B---3--:R-:W-:Y:S01]  /*3650*/  MOV R45, R86 ;  /* 0x00000056002d7202 */ /* 0x008fe20000000f00 */
[----:B----4-:R-:W-:Y:S01]  /*3660*/  FMUL R19, R42, R19 ;  /* 0x000000132a137220 */ /* 0x010fe20000400000 */
[----:B------:R-:W-:-:S03]  /*3670*/  LEA R86, R23, R62, 0xd ;  /* 0x0000003e17567211 */ /* 0x000fc600078e68ff */
[----:B------:R-:W-:Y:S01]  /*3680*/  FMUL R30, R30, R19 ;  /* 0x000000131e1e7220 */ /* 0x000fe20000400000 */
[----:B------:R-:W-:Y:S01]  /*3690*/  MOV R44, R86 ;  /* 0x00000056002c7202 */ /* 0x000fe20000000f00 */
[----:B------:R-:W3:Y:S01]  /*36a0*/  MUFU.RCP R47, R47 ;  /* 0x0000002f002f7308 */ /* 0x000ee20000001000 */
[----:B-1----:R-:W-:Y:S01]  /*36b0*/  FMUL R4, R41, R4 ;  /* 0x0000000429047220 */ /* 0x002fe20000400000 */
[----:B------:R-:W-:Y:S01]  /*36c0*/  LEA R86, R23, R64, 0xd ;  /* 0x0000004017567211 */ /* 0x000fe200078e68ff */
[----:B------:R-:W-:Y:S01]  /*36d0*/  FMUL R23, R27, R8 ;  /* 0x000000081b177220 */ /* 0x000fe20000400000 */
[----:B------:R1:W-:Y:S01]  /*36e0*/  STSM.16.M88.4 [R44], R48 ;  /* 0x000000302c007844 */ /* 0x0003e20000000200 */
[----:B------:R-:W-:Y:S01]  /*36f0*/  FMUL R29, R29, R4 ;  /* 0x000000041d1d7220 */ /* 0x000fe20000400000 */
[----:B------:R-:W-:Y:S02]  /*3700*/  MOV R77, R86 ;  /* 0x00000056004d7202 */ /* 0x000fe40000000f00 */
[----:B------:R-:W4:Y:S01]  /*3710*/  MUFU.RCP R85, R85 ;  /* 0x0000005500557308 */ /* 0x000f220000001000 */
[----:B--2---:R-:W-:Y:S01]  /*3720*/  FMUL R19, R11, R18 ;  /* 0x000000120b137220 */ /* 0x004fe20000400000 */
[----:B------:R1:W-:Y:S01]  /*3730*/  STSM.16.M88.4 [R37], R52 ;  /* 0x0000003425007844 */ /* 0x0003e20000000200 */
[----:B------:R-:W-:-:S02]  /*3740*/  F2FP.BF16.F32.PACK_AB R23, R23, R26 ;  /* 0x0000001a1717723e */ /* 0x000fc400000010ff */
[----:B------:R-:W-:-:S03]  /*3750*/  FMUL R19, R32, R19 ;  /* 0x0000001320137220 */ /* 0x000fc60000400000 */
[----:B------:R-:W2:Y:S01]  /*3760*/  MUFU.RCP R16, R16 ;  /* 0x0000001000107308 */ /* 0x000ea20000001000 */
[C---:B---3--:R-:W-:Y:S01]  /*3770*/  FMUL R8, R6.reuse, R47 ;  /* 0x0000002f06087220 */ /* 0x048fe20000400000 */
[----:B------:R-:W-:Y:S02]  /*3780*/  F2FP.BF16.F32.PACK_AB R6, R6, R11 ;  /* 0x0000000b0606723e */ /* 0x000fe400000010ff */
[----:B------:R-:W-:Y:S01]  /*3790*/  F2FP.BF16.F32.PACK_AB R11, R98, R97 ;  /* 0x00000061620b723e */ /* 0x000fe200000010ff */
[----:B------:R-:W-:Y:S01]  /*37a0*/  FMUL R18, R33, R8 ;  /* 0x0000000821127220 */ /* 0x000fe20000400000 */
[----:B------:R-:W-:Y:S02]  /*37b0*/  F2FP.BF16.F32.PACK_AB R8, R76, R75 ;  /* 0x0000004b4c08723e */ /* 0x000fe400000010ff */
[----:B------:R-:W3:Y:S01]  /*37c0*/  MUFU.RCP R59, R59 ;  /* 0x0000003b003b7308 */ /* 0x000ee20000001000 */
[----:B----4-:R-:W-:Y:S01]  /*37d0*/  FMUL R85, R40, R85 ;  /* 0x0000005528557220 */ /* 0x010fe20000400000 */
[----:B------:R-:W-:-:S06]  /*37e0*/  F2FP.BF16.F32.PACK_AB R18, R18, R19 ;  /* 0x000000131212723e */ /* 0x000fcc00000010ff */
[----:B------:R-:W4:Y:S01]  /*37f0*/  MUFU.RCP R80, R80 ;  /* 0x0000005000507308 */ /* 0x000f220000001000 */
[C---:B--2---:R-:W-:Y:S01]  /*3800*/  FMUL R4, R5.reuse, R16 ;  /* 0x0000001005047220 */ /* 0x044fe20000400000 */
[----:B------:R-:W-:Y:S01]  /*3810*/  FMUL R16, R28, R85 ;  /* 0x000000551c107220 */ /* 0x000fe20000400000 */
[----:B------:R-:W-:Y:S02]  /*3820*/  F2FP.BF16.F32.PACK_AB R5, R5, R42 ;  /* 0x0000002a0505723e */ /* 0x000fe400000010ff */
[----:B------:R-:W-:Y:S01]  /*3830*/  FMUL R31, R31, R4 ;  /* 0x000000041f1f7220 */ /* 0x000fe20000400000 */
[----:B------:R-:W-:Y:S02]  /*3840*/  F2FP.BF16.F32.PACK_AB R4, R41, R40 ;  /* 0x000000282904723e */ /* 0x000fe400000010ff */
[----:B------:R-:W-:Y:S01]  /*3850*/  F2FP.BF16.F32.PACK_AB R16, R29, R16 ;  /* 0x000000101d10723e */ /* 0x000fe200000010ff */
[----:B---3--:R-:W-:Y:S01]  /*3860*/  FMUL R9, R46, R59 ;  /* 0x0000003b2e097220 */ /* 0x008fe20000400000 */
[----:B------:R-:W-:-:S02]  /*3870*/  F2FP.BF16.F32.PACK_AB R59, R39, R38 ;  /* 0x00000026273b723e */ /* 0x000fc400000010ff */
[----:B------:R-:W-:Y:S01]  /*3880*/  F2FP.BF16.F32.PACK_AB R17, R31, R30 ;  /* 0x0000001e1f11723e */ /* 0x000fe200000010ff */
[----:B------:R-:W-:Y:S01]  /*3890*/  FMUL R34, R34, R9 ;  /* 0x0000000922227220 */ /* 0x000fe20000400000 */
[----:B------:R-:W-:Y:S01]  /*38a0*/  F2FP.BF16.F32.PACK_AB R9, R74, R73 ;  /* 0x000000494a09723e */ /* 0x000fe200000010ff */
[----:B------:R1:W-:Y:S01]  /*38b0*/  STSM.16.M88.4 [R77], R56 ;  /* 0x000000384d007844 */ /* 0x0003e20000000200 */
[C---:B----4-:R-:W-:Y:S01]  /*38c0*/  FMUL R80, R7.reuse, R80 ;  /* 0x0000005007507220 */ /* 0x050fe20000400000 */
[----:B------:R-:W-:-:S03]  /*38d0*/  F2FP.BF16.F32.PACK_AB R7, R7, R46 ;  /* 0x0000002e0707723e */ /* 0x000fc600000010ff */
[----:B------:R-:W-:Y:S02]  /*38e0*/  FMUL R35, R35, R80 ;  /* 0x0000005023237220 */ /* 0x000fe40000400000 */
[----:B------:R1:W-:Y:S03]  /*38f0*/  STSM.16.M88.4 [R36], R4 ;  /* 0x0000000424007844 */ /* 0x0003e60000000200 */
[----:B------:R-:W-:Y:S01]  /*3900*/  F2FP.BF16.F32.PACK_AB R19, R35, R34 ;  /* 0x000000222313723e */ /* 0x000fe200000010ff */
[----:B------:R1:W-:Y:S04]  /*3910*/  STSM.16.M88.4 [R24], R8 ;  /* 0x0000000818007844 */ /* 0x0003e80000000200 */
[----:B------:R1:W-:Y:S04]  /*3920*/  STSM.16.M88.4 [R43], R12 ;  /* 0x0000000c2b007844 */ /* 0x0003e80000000200 */
[----:B------:R1:W-:Y:S04]  /*3930*/  STSM.16.M88.4 [R45], R20 ;  /* 0x000000142d007844 */ /* 0x0003e80000000200 */
[----:B------:R1:W-:Y:S01]  /*3940*/  STSM.16.M88.4 [R25], R16 ;  /* 0x0000001019007844 */ /* 0x0003e20000000200 */
[----:B------:R2:W-:Y:S06]  /*3950*/  MEMBAR.ALL.CTA ;  /* 0x0000000000007992 */ /* 0x0005ec0000008000 */
[----:B--2---:R-:W2:Y:S02]  /*3960*/  FENCE.VIEW.ASYNC.S ;  /* 0x00000000000073c6 */ /* 0x004ea40000000000 */
[----:B--2---:R-:W-:Y:S06]  /*3970*/  BAR.SYNC.DEFER_BLOCKING 0x1, 0x80 ;  /* 0x0042000000007b1d */ /* 0x004fec0000010000 */
[----:B------:R-:W-:Y:S05]  /*3980*/  @P0 BRA `(.L_x_37) ;  /* 0x0000000000440947 */ /* 0x000fea0003800000 */
[----:B------:R-:W-:Y:S02]  /*3990*/  USHF.L.U32 UR20, UR20, 0xc, URZ ;  /* 0x0000000c14147899 */ /* 0x000fe400080006ff */
[----:B------:R-:W-:Y:S02]  /*39a0*/  USHF.L.U32 UR8, UR8, 0xc, URZ ;  /* 0x0000000c08087899 */ /* 0x000fe400080006ff */
[----:B------:R-:W-:Y:S02]  /*39b0*/  UIADD3 UR20, UPT, UPT, UR20, UR20, URZ ;  /* 0x0000001414147290 */ /* 0x000fe4000fffe0ff */
[----:B------:R-:W-:Y:S02]  /*39c0*/  USHF.L.U32 UR21, UR5, 0x7, URZ ;  /* 0x0000000705157899 */ /* 0x000fe400080006ff */
[----:B------:R-:W-:Y:S02]  /*39d0*/  UIADD3 UR8, UPT, UPT, UR8, UR8, URZ ;  /* 0x0000000808087290 */ /* 0x000fe4000fffe0ff */
[----:B------:R-:W-:-:S02]  /*39e0*/  ULEA UR22, UR22, UR23, 0x8 ;  /* 0x0000001716167291 */ /* 0x000fc4000f8e40ff */
[----:B------:R-:W-:Y:S02]  /*39f0*/  UIADD3 UR20, UPT, UPT, UR20, 0x400, UR26 ;  /* 0x0000040014147890 */ /* 0x000fe4000fffe01a */
[----:B------:R-:W-:Y:S02]  /*3a00*/  UIADD3 UR9, UPT, UPT, UR21, 0x40, URZ ;  /* 0x0000004015097890 */ /* 0x000fe4000fffe0ff */
[----:B------:R-:W-:Y:S02]  /*3a10*/  UIADD3 UR8, UPT, UPT, UR8, 0x400, UR26 ;  /* 0x0000040008087890 */ /* 0x000fe4000fffe01a */
[----:B------:R-:W-:Y:S01]  /*3a20*/  USHF.L.U32 UR5, UR5, 0x6, URZ ;  /* 0x0000000605057899 */ /* 0x000fe200080006ff */
[----:B------:R-:W-:Y:S02]  /*3a30*/  UMOV UR10, UR22 ;  /* 0x00000016000a7c82 */ /* 0x000fe40008000000 */
[----:B------:R2:W-:Y:S01]  /*3a40*/  UTMASTG.2D [UR20], [UR34], desc[URZ] ;  /* 0x0000ff14220073b5 */ /* 0x0005e20008009000 */
[----:B------:R-:W-:-:S03]  /*3a50*/  UMOV UR6, UR22 ;  /* 0x0000001600067c82 */ /* 0x000fc60008000000 */
[----:B------:R2:W-:Y:S02]  /*3a60*/  UTMASTG.2D [UR8], [UR34], desc[URZ] ;  /* 0x0000ff08220073b5 */ /* 0x0005e40008009000 */
[----:B------:R2:W-:Y:S01]  /*3a70*/  UTMASTG.2D [UR4], [UR32], desc[URZ] ;  /* 0x0000ff04200073b5 */ /* 0x0005e20008009000 */
[----:B------:R0:W-:Y:S01]  /*3a80*/  UTMACMDFLUSH ;  /* 0x00000000000079b7 */ /* 0x0001e20000000000 */
[----:B--2---:R-:W-:-:S04]  /*3a90*/  DEPBAR.LE SB0, 0x3 ;  /* 0x000080c00000791a */ /* 0x004fc80000000000 */
.L_x_37:
[----:B------:R-:W-:Y:S01]  /*3aa0*/  ULEA.HI.SX32 UR30, UR29, UR30, 0x1e ;  /* 0x0000001e1d1e7291 */ /* 0x000fe2000f8ff2ff */
[----:B------:R-:W-:Y:S01]  /*3ab0*/  BAR.SYNC.DEFER_BLOCKING 0x1, 0x80 ;  /* 0x0042000000007b1d */ /* 0x000fe20000010000 */
[----:B------:R-:W-:Y:S01]  /*3ac0*/  ELECT P0, URZ, PT ;  /* 0x0000000000ff782f */ /* 0x000fe20003800000 */
[----:B------:R-:W-:Y:S01]  /*3ad0*/  VIADD R2, R2, 0x1 ;  /* 0x0000000102027836 */ /* 0x000fe20000000000 */
[----:B------:R-:W-:Y:S02]  /*3ae0*/  UIMAD.WIDE.U32 UR8, UR30, UR25, URZ ;  /* 0x000000191e0872a5 */ /* 0x000fe4000f8e00ff */
[----:B------:R-:W-:Y:S02]  /*3af0*/  UISETP.GE.AND UP0, UPT, UR30, 0x200, UPT ;  /* 0x000002001e00788c */ /* 0x000fe4000bf06270 */
[----:B------:R-:W-:Y:S02]  /*3b00*/  UIADD3 UR5, UPT, UPT, UR30, -UR9, URZ ;  /* 0x800000091e057290 */ /* 0x000fe4000fffe0ff */
[----:B------:R-:W-:-:S02]  /*3b10*/  UIADD3 UR28, UPT, UPT, UR28, 0x1, URZ ;  /* 0x000000011c1c7890 */ /* 0x000fc4000fffe0ff */
[----:B------:R-:W-:-:S04]  /*3b20*/  USHF.R.U32.HI UR5, URZ, UR17, UR5 ;  /* 0x00000011ff057299 */ /* 0x000fc80008011605 */
[----:B------:R-:W-:-:S04]  /*3b30*/  UIADD3 UR5, UPT, UPT, UR9, UR5, URZ ;  /* 0x0000000509057290 */ /* 0x000fc8000fffe0ff */
[----:B------:R-:W-:-:S04]  /*3b40*/  USHF.R.U32.HI UR8, URZ, UR16, UR5 ;  /* 0x00000010ff087299 */ /* 0x000fc80008011605 */
[----:B------:R-:W-:Y:S01]  /*3b50*/  UIADD3 UR8, UPT, UPT, -UR8, URZ, URZ ;  /* 0x000000ff08087290 */ /* 0x000fe2000fffe1ff */
[----:B------:R2:W-:Y:S01]  /*3b60*/  @P0 SYNCS.ARRIVE.TRANS64.ART0 RZ, [R3+URZ+0x80], R0 ;  /* 0x0000800003ff09a7 */ /* 0x0005e200085000ff */
[C---:B------:R-:W-:Y:S02]  /*3b70*/  ISETP.NE.AND P0, PT, R2.reuse, 0x2, PT ;  /* 0x000000020200780c */ /* 0x040fe40003f05270 */
[----:B------:R-:W-:Y:S02]  /*3b80*/  UIMAD UR8, UR24, UR8, UR30 ;  /* 0x00000008180872a4 */ /* 0x000fe4000f8e021e */
[----:B------:R-:W-:Y:S02]  /*3b90*/  SEL R2, R2, RZ, P0 ;  /* 0x000000ff02027207 */ /* 0x000fe40000000000 */
[----:B------:R-:W-:-:S07]  /*3ba0*/  UIMAD.WIDE.U32 UR20, UR8, UR11, URZ ;  /* 0x0000000b081472a5 */ /* 0x000fce000f8e00ff */
[----:B------:R-:W-:Y:S02]  /*3bb0*/  UMOV UR9, UR21 ;  /* 0x0000001500097c82 */ /* 0x000fe40008000000 */
[----:B------:R-:W-:-:S04]  /*3bc0*/  UIADD3 UR5, UPT, UPT, UR8, -UR9, URZ ;  /* 0x8000000908057290 */ /* 0x000fc8000fffe0ff */
[----:B------:R-:W-:-:S04]  /*3bd0*/  USHF.R.U32.HI UR5, URZ, UR15, UR5 ;  /* 0x0000000fff057299 */ /* 0x000fc80008011605 */
[----:B------:R-:W-:Y:S01]  /*3be0*/  UIADD3 UR5, UPT, UPT, UR9, UR5, URZ ;  /* 0x0000000509057290 */ /* 0x000fe2000fffe0ff */
[----:B--2---:R-:W-:-:S03]  /*3bf0*/  SEL R3, RZ, 0x1, P0 ;  /* 0x00000001ff037807 */ /* 0x004fc60000000000 */
[----:B------:R-:W-:Y:S01]  /*3c00*/  USHF.R.U32.HI UR6, URZ, UR12, UR5 ;  /* 0x0000000cff067299 */ /* 0x000fe20008011605 */
[----:B------:R-:W-:-:S03]  /*3c10*/  LOP3.LUT R60, R60, R3, RZ, 0x3c, !PT ;  /* 0x000000033c3c7212 */ /* 0x000fc600078e3cff */
[----:B------:R-:W-:Y:S02]  /*3c20*/  UIMAD.WIDE.U32 UR20, UR6, UR19, URZ ;  /* 0x00000013061472a5 */ /* 0x000fe4000f8e00ff */
[----:B------:R-:W-:-:S04]  /*3c30*/  UIADD3 UR22, UPT, UPT, -UR6, URZ, URZ ;  /* 0x000000ff06167290 */ /* 0x000fc8000fffe1ff */
[----:B------:R-:W-:Y:S01]  /*3c40*/  UIMAD UR22, UR7, UR22, UR8 ;  /* 0x00000016071672a4 */ /* 0x000fe2000f8e0208 */
[----:B------:R-:W-:Y:S02]  /*3c50*/  UMOV UR9, UR21 ;  /* 0x0000001500097c82 */ /* 0x000fe40008000000 */
[----:B------:R-:W-:-:S04]  /*3c60*/  UIADD3 UR5, UPT, UPT, UR6, -UR9, URZ ;  /* 0x8000000906057290 */ /* 0x000fc8000fffe0ff */
[----:B------:R-:W-:-:S04]  /*3c70*/  USHF.R.U32.HI UR5, URZ, UR14, UR5 ;  /* 0x0000000eff057299 */ /* 0x000fc80008011605 */
[----:B------:R-:W-:-:S04]  /*3c80*/  UIADD3 UR5, UPT, UPT, UR9, UR5, URZ ;  /* 0x0000000509057290 */ /* 0x000fc8000fffe0ff */
[----:B------:R-:W-:-:S04]  /*3c90*/  USHF.R.U32.HI UR5, URZ, UR13, UR5 ;  /* 0x0000000dff057299 */ /* 0x000fc80008011605 */
[----:B------:R-:W-:-:S04]  /*3ca0*/  UIADD3 UR5, UPT, UPT, -UR5, URZ, URZ ;  /* 0x000000ff05057290 */ /* 0x000fc8000fffe1ff */
[----:B------:R-:W-:Y:S01]  /*3cb0*/  UIMAD UR5, UR18, UR5, UR6 ;  /* 0x00000005120572a4 */ /* 0x000fe2000f8e0206 */
[----:B------:R-:W-:Y:S11]  /*3cc0*/  BRA.U !UP0, `(.L_x_38) ;  /* 0xffffffe508607547 */ /* 0x000ff6000b83ffff */
.L_x_35:
[----:B------:R-:W-:-:S13]  /*3cd0*/  ISETP.NE.AND P0, PT, R69, RZ, PT ;  /* 0x000000ff4500720c */ /* 0x000fda0003f05270 */
[----:B------:R-:W-:Y:S05]  /*3ce0*/  @P0 BRA `(.L_x_39) ;  /* 0x00000000001c0947 */ /* 0x000fea0003800000 */
[----:B------:R-:W2:Y:S01]  /*3cf0*/  S2UR UR4, SR_CgaCtaId ;  /* 0x00000000000479c3 */ /* 0x000ea20000008800 */
[----:B------:R-:W-:Y:S01]  /*3d00*/  ELECT P1, URZ, PT ;  /* 0x0000000000ff782f */ /* 0x000fe20003820000 */
[----:B------:R-:W-:Y:S01]  /*3d10*/  HFMA2 R0, -RZ, RZ, 0, 5.9604644775390625e-08 ;  /* 0x00000001ff007431 */ /* 0x000fe200000001ff */
[----:B------:R-:W-:-:S05]  /*3d20*/  UMOV UR5, 0x40 ;  /* 0x0000004000057882 */ /* 0x000fca0000000000 */
[----:B------:R-:W-:Y:S01]  /*3d30*/  UVIRTCOUNT.DEALLOC.SMPOOL 0x80 ;  /* 0x000000800000784c */ /* 0x000fe20000000000 */
[----:B--2---:R-:W-:-:S09]  /*3d40*/  ULEA UR4, UR4, UR5, 0x18 ;  /* 0x0000000504047291 */ /* 0x004fd2000f8ec0ff */
[----:B------:R2:W-:Y:S03]  /*3d50*/  @P1 STS.U8 [UR4], R0 ;  /* 0x00000000ff001988 */ /* 0x0005e60008000004 */
.L_x_39:
[----:B------:R-:W-:Y:S06]  /*3d60*/  BAR.SYNC.DEFER_BLOCKING 0x1, 0x80 ;  /* 0x0042000000007b1d */ /* 0x000fec0000010000 */
[----:B------:R-:W-:Y:S05]  /*3d70*/  @P0 BRA `(.L_x_40) ;  /* 0x0000000000a00947 */ /* 0x000fea0003800000 */
[----:B------:R-:W3:Y:S01]  /*3d80*/  S2UR UR5, SR_CgaCtaId ;  /* 0x00000000000579c3 */ /* 0x000ee20000008800 */
[----:B------:R-:W-:Y:S01]  /*3d90*/  NOP ;  /* 0x0000000000007918 */ /* 0x000fe20000000000 */
[----:B------:R-:W-:Y:S01]  /*3da0*/  UMOV UR4, 0x50 ;  /* 0x0000005000047882 */ /* 0x000fe20000000000 */
[----:B-1----:R-:W-:Y:S01]  /*3db0*/  LOP3.LUT R4, R67, 0xffff, RZ, 0xc0, !PT ;  /* 0x0000ffff43047812 */ /* 0x002fe200078ec0ff */
[----:B------:R-:W-:Y:S02]  /*3dc0*/  IMAD.MOV.U32 R3, RZ, RZ, 0xf ;  /* 0x0000000fff037424 */ /* 0x000fe400078e00ff */
[----:B------:R-:W-:Y:S01]  /*3dd0*/  IMAD.MOV.U32 R2, RZ, RZ, 0x1 ;  /* 0x00000001ff027424 */ /* 0x000fe200078e00ff */
[----:B------:R-:W-:-:S04]  /*3de0*/  SHF.R.U32.HI R4, RZ, 0x5, R4 ;  /* 0x00000005ff047819 */ /* 0x000fc80000011604 */
[----:B------:R-:W-:Y:S01]  /*3df0*/  SHF.L.U32 R3, R3, R4, RZ ;  /* 0x0000000403037219 */ /* 0x000fe200000006ff */
[----:B------:R-:W-:-:S05]  /*3e00*/  VIADD R5, R4, 0x10 ;  /* 0x0000001004057836 */ /* 0x000fca0000000000 */
[----:B------:R-:W-:Y:S01]  /*3e10*/  SHF.L.U32 R2, R2, R5, RZ ;  /* 0x0000000502027219 */ /* 0x000fe200000006ff */
[----:B---3--:R-:W-:-:S03]  /*3e20*/  ULEA UR5, UR5, UR4, 0x18 ;  /* 0x0000000405057291 */ /* 0x008fc6000f8ec0ff */
[----:B------:R-:W-:-:S04]  /*3e30*/  LOP3.LUT R5, R2, R3, RZ, 0xfc, !PT ;  /* 0x0000000302057212 */ /* 0x000fc800078efcff */
[C---:B------:R-:W-:Y:S02]  /*3e40*/  LOP3.LUT R3, R5.reuse, 0xffff, RZ, 0xc0, !PT ;  /* 0x0000ffff05037812 */ /* 0x040fe400078ec0ff */
[----:B--2---:R-:W1:Y:S02]  /*3e50*/  LDS R0, [UR5] ;  /* 0x00000005ff007984 */ /* 0x004e640008000800 */
[----:B-1----:R-:W-:-:S04]  /*3e60*/  LOP3.LUT R2, R5, 0xffff, R0, 0x80, !PT ;  /* 0x0000ffff05027812 */ /* 0x002fc800078e8000 */
[----:B------:R-:W-:-:S13]  /*3e70*/  ISETP.NE.AND P0, PT, R2, R3, PT ;  /* 0x000000030200720c */ /* 0x000fda0003f05270 */
[----:B------:R-:W-:Y:S05]  /*3e80*/  @P0 BRA `(.L_x_41) ;  /* 0x0000000000500947 */ /* 0x000fea0003800000 */
[----:B------:R-:W-:Y:S02]  /*3e90*/  SHF.R.U32.HI R0, RZ, 0x10, R0 ;  /* 0x00000010ff007819 */ /* 0x000fe40000011600 */
[----:B------:R-:W-:-:S04]  /*3ea0*/  SHF.R.U32.HI R3, RZ, 0x10, R5 ;  /* 0x00000010ff037819 */ /* 0x000fc80000011605 */
[----:B------:R-:W-:-:S04]  /*3eb0*/  LOP3.LUT R0, R0, R3, RZ, 0xc0, !PT ;  /* 0x0000000300007212 */ /* 0x000fc800078ec0ff */
[----:B------:R-:W-:-:S13]  /*3ec0*/  ISETP.NE.AND P0, PT, R0, R3, PT ;  /* 0x000000030000720c */ /* 0x000fda0003f05270 */
[----:B------:R-:W-:Y:S05]  /*3ed0*/  @P0 BRA `(.L_x_42) ;  /* 0x0000000000300947 */ /* 0x000fea0003800000 */
[----:B------:R-:W-:Y:S01]  /*3ee0*/  R2UR UR7, R5 ;  /* 0x00000000050772ca */ /* 0x000fe200000e0000 */
[----:B------:R-:W1:Y:S01]  /*3ef0*/  S2R R2, SR_LANEID ;  /* 0x0000000000027919 */ /* 0x000e620000000000 */
[----:B------:R-:W-:Y:S02]  /*3f00*/  VOTEU.ANY UR6, UPT, PT ;  /* 0x0000000000067886 */ /* 0x000fe400038e0100 */
[----:B------:R-:W-:-:S09]  /*3f10*/  UFLO.U32 UR6, UR6 ;  /* 0x00000006000672bd */ /* 0x000fd200080e0000 */
[----:B------:R-:W-:-:S06]  /*3f20*/  ULOP3.LUT UR7, URZ, UR7, URZ, 0x33, !UPT ;  /* 0x00000007ff077292 */ /* 0x000fcc000f8e33ff */
[----:B------:R-:W-:-:S04]  /*3f30*/  IMAD.U32 R0, RZ, RZ, UR7 ;  /* 0x00000007ff007e24 */ /* 0x000fc8000f8e00ff */
[----:B------:R-:W2:Y:S02]  /*3f40*/  REDUX UR4, R0 ;  /* 0x00000000000473c4 */ /* 0x000ea40000000000 */
[----:B------:R3:W-:Y:S01]  /*3f50*/  UTCATOMSWS.AND URZ, UR7 ;  /* 0x0000000700ff79e3 */ /* 0x0007e20008000000 */
[----:B-1----:R-:W-:Y:S01]  /*3f60*/  ISETP.EQ.U32.AND P0, PT, R2, UR6, PT ;  /* 0x0000000602007c0c */ /* 0x002fe2000bf02070 */
[----:B--2---:R-:W-:-:S12]  /*3f70*/  IMAD.U32 R2, RZ, RZ, UR4 ;  /* 0x00000004ff027e24 */ /* 0x004fd8000f8e00ff */
[----:B------:R3:W-:Y:S01]  /*3f80*/  @P0 ATOMS.AND RZ, [UR5], R2 ;  /* 0x00000002ffff098c */ /* 0x0007e2000a800005 */
[----:B------:R-:W-:Y:S05]  /*3f90*/  BRA `(.L_x_43) ;  /* 0x0000000000147947 */ /* 0x000fea0003800000 */
.L_x_42:
[----:B------:R-:W-:Y:S02]  /*3fa0*/  MOV R2, 0x3fc0 ;  /* 0x00003fc000027802 */ /* 0x000fe40000000f00 */
[----:B------:R-:W-:Y:S05]  /*3fb0*/  CALL.REL.NOINC `($__internal_0_$__cuda_sm10x_tcgen05_guardrail_trap_col_being_dealloced_not_returned_by_alloc) ;  /* 0x0000000000c87944 */ /* 0x000fea0003c00000 */
[----:B------:R-:W-:Y:S05]  /*3fc0*/  BRA `(.L_x_43) ;  /* 0x0000000000087947 */ /* 0x000fea0003800000 */
.L_x_41:
[----:B------:R-:W-:Y:S02]  /*3fd0*/  MOV R2, 0x3ff0 ;  /* 0x00003ff000027802 */ /* 0x000fe40000000f00 */
[----:B------:R-:W-:Y:S05]  /*3fe0*/  CALL.REL.NOINC `($__internal_2_$__cuda_sm10x_tcgen05_guardrail_trap_unallocated_columns_being_dealloced) ;  /* 0x0000000000d47944 */ /* 0x000fea0003c00000 */
.L_x_43:
[----:B------:R-:W-:Y:S01]  /*3ff0*/  NOP ;  /* 0x0000000000007918 */ /* 0x000fe20000000000 */
.L_x_40:
[----:B------:R-:W-:-:S04]  /*4000*/  DEPBAR.LE SB0, 0x0 ;  /* 0x000080000000791a */ /* 0x000fc80000000000 */
[----:B---3--:R-:W-:Y:S05]  /*4010*/  EXIT ;  /* 0x000000000000794d */ /* 0x008fea0003800000 */
.L_x_18:
[----:B------:R-:W-:Y:S02]  /*4020*/  MOV R4, UR23 ;  /* 0x0000001700047c02 */ /* 0x000fe40008000f00 */
[----:B------:R-:W-:Y:S02]  /*4030*/  MOV R5, UR23 ;  /* 0x0000001700057c02 */ /* 0x000fe40008000f00 */
[----:B------:R-:W-:-:S07]  /*4040*/  MOV R2, UR9 ;  /* 0x0000000900027c02 */ /* 0x000fce0008000f00 */
.L_x_44:
[----:B-1----:R1:W2:Y:S02]  /*4050*/  SYNCS.PHASECHK.TRANS64.TRYWAIT P0, [R2+URZ+0x38], R5 ;  /* 0x00003805020075a7 */ /* 0x0022a400080011ff */
[----:B--2---:R-:W-:Y:S05]  /*4060*/  @!P0 NANOSLEEP.SYNCS 0x989680 ;  /* 0x009896800000895d */ /* 0x004fea0003900000 */
[----:B------:R-:W2:Y:S02]  /*4070*/  @!P0 SYNCS.PHASECHK.TRANS64 P0, [R2+URZ+0x38], R5 ;  /* 0x00003805020085a7 */ /* 0x000ea400080010ff */
[----:B--2---:R-:W-:Y:S05]  /*4080*/  @!P0 BRA `(.L_x_44) ;  /* 0xfffffffc00f08947 */ /* 0x004fea000383ffff */
[----:B------:R-:W-:Y:S05]  /*4090*/  BRA `(.L_x_17) ;  /* 0xffffffc800c87947 */ /* 0x000fea000383ffff */
.L_x_21:
[----:B------:R-:W-:Y:S02]  /*40a0*/  MOV R4, UR5 ;  /* 0x0000000500047c02 */ /* 0x000fe40008000f00 */
[----:B------:R-:W-:Y:S02]  /*40b0*/  MOV R5, UR5 ;  /* 0x0000000500057c02 */ /* 0x000fe40008000f00 */
[----:B------:R-:W-:-:S07]  /*40c0*/  MOV R2, UR4 ;  /* 0x0000000400027c02 */ /* 0x000fce0008000f00 */
.L_x_45:
[----:B-1----:R1:W5:Y:S02]  /*40d0*/  SYNCS.PHASECHK.TRANS64.TRYWAIT P0, [R2+URZ+0x38], R5 ;  /* 0x00003805020075a7 */ /* 0x00236400080011ff */
[----:B-----5:R-:W-:Y:S05]  /*40e0*/  @!P0 NANOSLEEP.SYNCS 0x989680 ;  /* 0x009896800000895d */ /* 0x020fea0003900000 */
[----:B------:R-:W5:Y:S02]  /*40f0*/  @!P0 SYNCS.PHASECHK.TRANS64 P0, [R2+URZ+0x38], R5 ;  /* 0x00003805020085a7 */ /* 0x000f6400080010ff */
[----:B-----5:R-:W-:Y:S05]  /*4100*/  @!P0 BRA `(.L_x_45) ;  /* 0xfffffffc00f08947 */ /* 0x020fea000383ffff */
[----:B------:R-:W-:Y:S05]  /*4110*/  BRA `(.L_x_46) ;  /* 0xffffffcc00e47947 */ /* 0x000fea000383ffff */
.L_x_24:
[----:B------:R-:W-:Y:S02]  /*4120*/  MOV R2, UR7 ;  /* 0x0000000700027c02 */ /* 0x000fe40008000f00 */
[-C--:B------:R-:W-:Y:S02]  /*4130*/  MOV R6, R3.reuse ;  /* 0x0000000300067202 */ /* 0x080fe40000000f00 */
[----:B------:R-:W-:-:S07]  /*4140*/  MOV R7, R3 ;  /* 0x0000000300077202 */ /* 0x000fce0000000f00 */
.L_x_47:
[----:B-1----:R1:W4:Y:S02]  /*4150*/  SYNCS.PHASECHK.TRANS64.TRYWAIT P0, [R2+URZ+0x80], R7 ;  /* 0x00008007020075a7 */ /* 0x00232400080011ff */
[----:B----4-:R-:W-:Y:S05]  /*4160*/  @!P0 NANOSLEEP.SYNCS 0x989680 ;  /* 0x009896800000895d */ /* 0x010fea0003900000 */
[----:B------:R-:W4:Y:S02]  /*4170*/  @!P0 SYNCS.PHASECHK.TRANS64 P0, [R2+URZ+0x80], R7 ;  /* 0x00008007020085a7 */ /* 0x000f2400080010ff */
[----:B----4-:R-:W-:Y:S05]  /*4180*/  @!P0 BRA `(.L_x_47) ;  /* 0xfffffffc00f08947 */ /* 0x010fea000383ffff */
[----:B------:R-:W-:Y:S05]  /*4190*/  BRA `(.L_x_48) ;  /* 0xffffffd000cc7947 */ /* 0x000fea000383ffff */
.L_x_26:
[----:B------:R-:W-:Y:S02]  /*41a0*/  MOV R6, UR20 ;  /* 0x0000001400067c02 */ /* 0x000fe40008000f00 */
[----:B------:R-:W-:Y:S02]  /*41b0*/  MOV R7, UR20 ;  /* 0x0000001400077c02 */ /* 0x000fe40008000f00 */
[----:B------:R-:W-:Y:S07]  /*41c0*/  MOV R2, UR5 ;  /* 0x0000000500027c02 */ /* 0x000fee0008000f00 */
.L_x_49:
[----:B-1----:R1:W4:Y:S02]  /*41d0*/  SYNCS.PHASECHK.TRANS64.TRYWAIT P0, [R2+URZ], R7 ;  /* 0x00000007020075a7 */ /* 0x00232400080011ff */
[----:B----4-:R-:W-:Y:S05]  /*41e0*/  @!P0 NANOSLEEP.SYNCS 0x989680 ;  /* 0x009896800000895d */ /* 0x010fea0003900000 */
[----:B------:R-:W4:Y:S02]  /*41f0*/  @!P0 SYNCS.PHASECHK.TRANS64 P0, [R2+URZ], R7 ;  /* 0x00000007020085a7 */ /* 0x000f2400080010ff */
[----:B----4-:R-:W-:Y:S05]  /*4200*/  @!P0 BRA `(.L_x_49) ;  /* 0xfffffffc00f08947 */ /* 0x010fea000383ffff */
[----:B------:R-:W-:Y:S05]  /*4210*/  BRA `(.L_x_25) ;  /* 0xffffffd400147947 */ /* 0x000fea000383ffff */
.L_x_29:
[----:B------:R-:W-:-:S07]  /*4220*/  MOV R5, R4 ;  /* 0x0000000400057202 */ /* 0x000fce0000000f00 */
.L_x_50:
[----:B----4-:R4:W1:Y:S02]  /*4230*/  SYNCS.PHASECHK.TRANS64.TRYWAIT P0, [R2+URZ+0x80], R5 ;  /* 0x00008005020075a7 */ /* 0x01086400080011ff */
[----:B-1----:R-:W-:Y:S05]  /*4240*/  @!P0 NANOSLEEP.SYNCS 0x989680 ;  /* 0x009896800000895d */ /* 0x002fea0003900000 */
[----:B------:R-:W1:Y:S02]  /*4250*/  @!P0 SYNCS.PHASECHK.TRANS64 P0, [R2+URZ+0x80], R5 ;  /* 0x00008005020085a7 */ /* 0x000e6400080010ff */
[----:B-1----:R-:W-:Y:S05]  /*4260*/  @!P0 BRA `(.L_x_50) ;  /* 0xfffffffc00f08947 */ /* 0x002fea000383ffff */
[----:B------:R-:W-:Y:S05]  /*4270*/  BRA `(.L_x_22) ;  /* 0xffffffd400bc7947 */ /* 0x000fea000383ffff */
.L_x_36:
[----:B------:R-:W-:-:S07]  /*4280*/  MOV R7, R6 ;  /* 0x0000000600077202 */ /* 0x000fce0000000f00 */
.L_x_51:
[----:B-1----:R1:W2:Y:S02]  /*4290*/  SYNCS.PHASECHK.TRANS64.TRYWAIT P0, [R3+URZ+0x70], R7 ;  /* 0x00007007030075a7 */ /* 0x0022a400080011ff */
[----:B--2---:R-:W-:Y:S05]  /*42a0*/  @!P0 NANOSLEEP.SYNCS 0x989680 ;  /* 0x009896800000895d */ /* 0x004fea0003900000 */
[----:B------:R-:W2:Y:S02]  /*42b0*/  @!P0 SYNCS.PHASECHK.TRANS64 P0, [R3+URZ+0x70], R7 ;  /* 0x00007007030085a7 */ /* 0x000ea400080010ff */
[----:B--2---:R-:W-:Y:S05]  /*42c0*/  @!P0 BRA `(.L_x_51) ;  /* 0xfffffffc00f08947 */ /* 0x004fea000383ffff */
[----:B------:R-:W-:Y:S05]  /*42d0*/  BRA `(.L_x_52) ;  /* 0xffffffdc00f47947 */ /* 0x000fea000383ffff */
        .weak           $__internal_0_$__cuda_sm10x_tcgen05_guardrail_trap_col_being_dealloced_not_returned_by_alloc
        .type           $__internal_0_$__cuda_sm10x_tcgen05_guardrail_trap_col_being_dealloced_not_returned_by_alloc,@function
        .size           $__internal_0_$__cuda_sm10x_tcgen05_guardrail_trap_col_being_dealloced_not_returned_by_alloc,($__internal_1_$__cuda_sm10x_tcgen05_guardrail_trap_phase_invalid_during_alloc - $__internal_0_$__cuda_sm10x_tcgen05_guardrail_trap_col_being_dealloced_not_returned_by_alloc)
$__internal_0_$__cuda_sm10x_tcgen05_guardrail_trap_col_being_dealloced_not_returned_by_alloc:
[----:B------:R-:W-:Y:S05]  /*42e0*/  BPT.TRAP 0x1 ;  /* 0x000000040000795c */ /* 0x000fea0000300000 */
[----:B------:R-:W-:-:S04]  /*42f0*/  HFMA2 R3, -RZ, RZ, 0, 0 ;  /* 0x00000000ff037431 */ /* 0x000fc800000001ff */
[----:B------:R-:W-:Y:S05]  /*4300*/  RET.REL.NODEC R2 `(kernel_cutlass_kernel_cudnngemm_swigludense_gemm_persistent_swigluPersistentDenseGemmKernel_object_at__TiledMMA_ThrLayoutVMNK11110000_PermutationMNK____MMAAtom_ThrID10_ShapeMNK6412816_TVL_0) ;  /* 0xffffffbc023c7950 */ /* 0x000fea0003c3ffff */
        .weak           $__internal_1_$__cuda_sm10x_tcgen05_guardrail_trap_phase_invalid_during_alloc
        .type           $__internal_1_$__cuda_sm10x_tcgen05_guardrail_trap_phase_invalid_during_alloc,@function
        .size           $__internal_1_$__cuda_sm10x_tcgen05_guardrail_trap_phase_invalid_during_alloc,($__internal_2_$__cuda_sm10x_tcgen05_guardrail_trap_unallocated_columns_being_dealloced - $__internal_1_$__cuda_sm10x_tcgen05_guardrail_trap_phase_invalid_during_alloc)
$__internal_1_$__cuda_sm10x_tcgen05_guardrail_trap_phase_invalid_during_alloc:
[----:B------:R-:W-:Y:S05]  /*4310*/  BPT.TRAP 0x1 ;  /* 0x000000040000795c */ /* 0x000fea0000300000 */
[----:B------:R-:W-:-:S04]  /*4320*/  MOV R3, 0x0 ;  /* 0x0000000000037802 */ /* 0x000fc80000000f00 */
[----:B------:R-:W-:Y:S05]  /*4330*/  RET.REL.NODEC R2 `(kernel_cutlass_kernel_cudnngemm_swigludense_gemm_persistent_swigluPersistentDenseGemmKernel_object_at__TiledMMA_ThrLayoutVMNK11110000_PermutationMNK____MMAAtom_ThrID10_ShapeMNK6412816_TVL_0) ;  /* 0xffffffbc02307950 */ /* 0x000fea0003c3ffff */
        .weak           $__internal_2_$__cuda_sm10x_tcgen05_guardrail_trap_unallocated_columns_being_dealloced
        .type           $__internal_2_$__cuda_sm10x_tcgen05_guardrail_trap_unallocated_columns_being_dealloced,@function
        .size           $__internal_2_$__cuda_sm10x_tcgen05_guardrail_trap_unallocated_columns_being_dealloced,(.L_x_56 - $__internal_2_$__cuda_sm10x_tcgen05_guardrail_trap_unallocated_columns_being_dealloced)
$__internal_2_$__cuda_sm10x_tcgen05_guardrail_trap_unallocated_columns_being_dealloced:
[----:B------:R-:W-:Y:S05]  /*4340*/  BPT.TRAP 0x1 ;  /* 0x000000040000795c */ /* 0x000fea0000300000 */
[----:B------:R-:W-:-:S04]  /*4350*/  HFMA2 R3, -RZ, RZ, 0, 0 ;  /* 0x00000000ff037431 */ /* 0x000fc800000001ff */
[----:B------:R-:W-:Y:S05]  /*4360*/  RET.REL.NODEC R2 `(kernel_cutlass_kernel_cudnngemm_swigludense_gemm_persistent_swigluPersistentDenseGemmKernel_object_at__TiledMMA_ThrLayoutVMNK11110000_PermutationMNK____MMAAtom_ThrID10_ShapeMNK6412816_TVL_0) ;  /* 0xffffffbc02247950 */ /* 0x000fea0003c3ffff */
.L_x_53:
[----:B------:R-:W-:-:S00]  /*4370*/  BRA `(.L_x_53) ;  /* 0xfffffffc00fc7947 */ /* 0x000fc0000383ffff */
[----:B------:R-:W-:-:S00]  /*4380*/  NOP ;  /* 0x0000000000007918 */ /* 0x000fc00000000000 */
[----:B------:R-:W-:-:S00]  /*4390*/  NOP ;  /* 0x0000000000007918 */ /* 0x000fc00000000000 */
[----:B------:R-:W-:-:S00]  /*43a0*/  NOP ;  /* 0x0000000000007918 */ /* 0x000fc00000000000 */
[----:B------:R-:W-:-:S00]  /*43b0*/  NOP ;  /* 0x0000000000007918 */ /* 0x000fc00000000000 */
[----:B------:R-:W-:-:S00]  /*43c0*/  NOP ;  /* 0x0000000000007918 */ /* 0x000fc00000000000 */
[----:B------:R-:W-:-:S00]  /*43d0*/  NOP ;  /* 0x0000000000007918 */ /* 0x000fc00000000000 */
[----:B------:R-:W-:-:S00]  /*43e0*/  NOP ;  /* 0x0000000000007918 */ /* 0x000fc00000000000 */
[----:B------:R-:W-:-:S00]  /*43f0*/  NOP ;  /* 0x0000000000007918 */ /* 0x000fc00000000000 */
.L_x_56:


//--------------------- .nv.shared.kernel_cutlass_kernel_cudnngemm_swigludense_gemm_persistent_swigluPersistentDenseGemmKernel_object_at__TiledMMA_ThrLayoutVMNK11110000_PermutationMNK____MMAAtom_ThrID10_ShapeMNK6412816_TVL_0 --------------------------
	.section	.nv.shared.kernel_cutlass_kernel_cudnngemm_swigludense_gemm_persistent_swigluPersistentDenseGemmKernel_object_at__TiledMMA_ThrLayoutVMNK11110000_PermutationMNK____MMAAtom_ThrID10_ShapeMNK6412816_TVL_0,"aw",@nobits
	.sectionflags	@""
	.align	1024
	.zero		1024


//--------------------- .nv.shared.reserved.0     --------------------------
	.section	.nv.shared.reserved.0,"aw",@nobits
	.align	8
	.weak		__nv_reservedSMEM_offset_0_alias
	.size		__nv_reservedSMEM_offset_0_alias, 0, 64
	.other		__nv_reservedSMEM_offset_0_alias,@"STO_CUDA_RESERVED_SHARED STV_DEFAULT"
__nv_reservedSMEM_offset_0_alias:
	.zero		0
.nv.shared.reserved.0:
	.zero		64
	.weak		__nv_reservedSMEM_allocation_phase
	.type		__nv_reservedSMEM_allocation_phase,@object
	.size		__nv_reservedSMEM_allocation_phase,(.L_0 - __nv_reservedSMEM_allocation_phase)
__nv_reservedSMEM_allocation_phase:
	.zero		1
.L_0:
	.zero		7
	.weak		__nv_reservedSMEM_devtool_atexit_pc
	.type		__nv_reservedSMEM_devtool_atexit_pc,@object
	.size		__nv_reservedSMEM_devtool_atexit_pc,(__nv_reservedSMEM_allocation_mask - __nv_reservedSMEM_devtool_atexit_pc)
__nv_reservedSMEM_devtool_atexit_pc:
	.zero		8
	.weak		__nv_reservedSMEM_allocation_mask
	.type		__nv_reservedSMEM_allocation_mask,@object
	.size		__nv_reservedSMEM_allocation_mask,(.L_2 - __nv_reservedSMEM_allocation_mask)
__nv_reservedSMEM_allocation_mask:
	.zero		4
.L_2:


//--------------------- .nv.constant0.kernel_cutlass_kernel_cudnngemm_swigludense_gemm_persistent_swigluPersistentDenseGemmKernel_object_at__TiledMMA_ThrLayoutVMNK11110000_PermutationMNK____MMAAtom_ThrID10_ShapeMNK6412816_TVL_0 --------------------------
	.section	.nv.constant0.kernel_cutlass_kernel_cudnngemm_swigludense_gemm_persistent_swigluPersistentDenseGemmKernel_object_at__TiledMMA_ThrLayoutVMNK11110000_PermutationMNK____MMAAtom_ThrID10_ShapeMNK6412816_TVL_0,"a",@progbits
	.sectionflags	@""
	.align	4
.nv.constant0.kernel_cutlass_kernel_cudnngemm_swigludense_gemm_persistent_swigluPersistentDenseGemmKernel_object_at__TiledMMA_ThrLayoutVMNK11110000_PermutationMNK____MMAAtom_ThrID10_ShapeMNK6412816_TVL_0:
	.zero		1512


//--------------------- SYMBOLS --------------------------

	.type		.nv.reservedSmem.offset0,@object
	.size		.nv.reservedSmem.offset0,0x4
	.type		.nv.reservedSmem.cap,@object
	.size		.nv.reservedSmem.cap,0x4
